	.headerflags	@"EF_CUDA_TEXMODE_UNIFIED EF_CUDA_64BIT_ADDRESS EF_CUDA_SM86 EF_CUDA_VIRTUAL_SM(EF_CUDA_SM86)"
	.elftype	@"ET_EXEC"


//--------------------- .nv.info                  --------------------------
	.section	.nv.info,"",@"SHT_CUDA_INFO"
	.align	4


	//----- nvinfo : EIATTR_REGCOUNT
	.align		4
        /*0000*/ 	.byte	0x04, 0x2f
        /*0002*/ 	.short	(.L_1 - .L_0)
	.align		4
.L_0:
        /*0004*/ 	.word	index@(triton_mm)
        /*0008*/ 	.word	0x000000a8


	//----- nvinfo : EIATTR_MAX_STACK_SIZE
	.align		4
.L_1:
        /*000c*/ 	.byte	0x04, 0x23
        /*000e*/ 	.short	(.L_3 - .L_2)
	.align		4
.L_2:
        /*0010*/ 	.word	index@(triton_mm)
        /*0014*/ 	.word	0x00000000


	//----- nvinfo : EIATTR_MIN_STACK_SIZE
	.align		4
.L_3:
        /*0018*/ 	.byte	0x04, 0x12
        /*001a*/ 	.short	(.L_5 - .L_4)
	.align		4
.L_4:
        /*001c*/ 	.word	index@(triton_mm)
        /*0020*/ 	.word	0x00000000


	//----- nvinfo : EIATTR_FRAME_SIZE
	.align		4
.L_5:
        /*0024*/ 	.byte	0x04, 0x11
        /*0026*/ 	.short	(.L_7 - .L_6)
	.align		4
.L_6:
        /*0028*/ 	.word	index@(triton_mm)
        /*002c*/ 	.word	0x00000000
.L_7:


//--------------------- .nv.info.triton_mm        --------------------------
	.section	.nv.info.triton_mm,"",@"SHT_CUDA_INFO"
	.align	4


	//----- nvinfo : EIATTR_CUDA_API_VERSION
	.align		4
        /*0000*/ 	.byte	0x04, 0x37
        /*0002*/ 	.short	(.L_9 - .L_8)
.L_8:
        /*0004*/ 	.word	0x0000007b


	//----- nvinfo : EIATTR_SW2861232_WAR
	.align		4
.L_9:
        /*0008*/ 	.byte	0x01, 0x35
	.zero		2


	//----- nvinfo : EIATTR_PARAM_CBANK
	.align		4
        /*000c*/ 	.byte	0x04, 0x0a
        /*000e*/ 	.short	(.L_11 - .L_10)
	.align		4
.L_10:
        /*0010*/ 	.word	index@(.nv.constant0.triton_mm)
        /*0014*/ 	.short	0x0160
        /*0016*/ 	.short	0x0024


	//----- nvinfo : EIATTR_CBANK_PARAM_SIZE
	.align		4
.L_11:
        /*0018*/ 	.byte	0x03, 0x19
        /*001a*/ 	.short	0x0024


	//----- nvinfo : EIATTR_KPARAM_INFO
	.align		4
        /*001c*/ 	.byte	0x04, 0x17
        /*001e*/ 	.short	(.L_13 - .L_12)
.L_12:
        /*0020*/ 	.word	0x00000000
        /*0024*/ 	.short	0x0004
        /*0026*/ 	.short	0x0020
        /*0028*/ 	.byte	0x00, 0xf0, 0x11, 0x00


	//----- nvinfo : EIATTR_KPARAM_INFO
	.align		4
.L_13:
        /*002c*/ 	.byte	0x04, 0x17
        /*002e*/ 	.short	(.L_15 - .L_14)
.L_14:
        /*0030*/ 	.word	0x00000000
        /*0034*/ 	.short	0x0003
        /*0036*/ 	.short	0x0018
        /*0038*/ 	.byte	0x00, 0xf0, 0x21, 0x00


	//----- nvinfo : EIATTR_KPARAM_INFO
	.align		4
.L_15:
        /*003c*/ 	.byte	0x04, 0x17
        /*003e*/ 	.short	(.L_17 - .L_16)
.L_16:
        /*0040*/ 	.word	0x00000000
        /*0044*/ 	.short	0x0002
        /*0046*/ 	.short	0x0010
        /*0048*/ 	.byte	0x00, 0xf0, 0x21, 0x00


	//----- nvinfo : EIATTR_KPARAM_INFO
	.align		4
.L_17:
        /*004c*/ 	.byte	0x04, 0x17
        /*004e*/ 	.short	(.L_19 - .L_18)
.L_18:
        /*0050*/ 	.word	0x00000000
        /*0054*/ 	.short	0x0001
        /*0056*/ 	.short	0x0008
        /*0058*/ 	.byte	0x00, 0xf0, 0x21, 0x00


	//----- nvinfo : EIATTR_KPARAM_INFO
	.align		4
.L_19:
        /*005c*/ 	.byte	0x04, 0x17
        /*005e*/ 	.short	(.L_21 - .L_20)
.L_20:
        /*0060*/ 	.word	0x00000000
        /*0064*/ 	.short	0x0000
        /*0066*/ 	.short	0x0000
        /*0068*/ 	.byte	0x00, 0xf0, 0x21, 0x00


	//----- nvinfo : EIATTR_MAXREG_COUNT
	.align		4
.L_21:
        /*006c*/ 	.byte	0x03, 0x1b
        /*006e*/ 	.short	0x00ff


	//----- nvinfo : EIATTR_EXIT_INSTR_OFFSETS
	.align		4
        /*0070*/ 	.byte	0x04, 0x1c
        /*0072*/ 	.short	(.L_23 - .L_22)


	//   ....[0]....
.L_22:
        /*0074*/ 	.word	0x00000030


	//   ....[1]....
        /*0078*/ 	.word	0x0000b4b0


	//   ....[2]....
        /*007c*/ 	.word	0x0000b4d0


	//----- nvinfo : EIATTR_MAX_THREADS
	.align		4
.L_23:
        /*0080*/ 	.byte	0x04, 0x05
        /*0082*/ 	.short	(.L_25 - .L_24)
.L_24:
        /*0084*/ 	.word	0x00000080
        /*0088*/ 	.word	0x00000001
        /*008c*/ 	.word	0x00000001
.L_25:


//--------------------- .nv.rel.action            --------------------------
	.section	.nv.rel.action,"",@"SHT_CUDA_RELOCINFO"
	.align	8
	.sectionentsize	8
        /*0000*/ 	.byte	0x73, 0x00, 0x00, 0x00, 0x00, 0x00, 0x00, 0x00, 0x00, 0x00, 0x00, 0x11, 0x25, 0x00, 0x05, 0x36


//--------------------- .nv.constant0.triton_mm   --------------------------
	.section	.nv.constant0.triton_mm,"a",@progbits
	.align	4
.nv.constant0.triton_mm:
	.zero		388


//--------------------- .text.triton_mm           --------------------------
	.section	.text.triton_mm,"ax",@progbits
	.sectionflags	@"SHF_BARRIERS=1"
	.sectioninfo	@"SHI_REGISTERS=168"
	.align	128
        .global         triton_mm
        .type           triton_mm,@function
        .size           triton_mm,(.L_x_3 - triton_mm)
        .other          triton_mm,@"STO_CUDA_ENTRY STV_DEFAULT"
triton_mm:
.text.triton_mm:
[----:B------:R-:W-:-:S02]  /*0000*/  MOV R1, c[0x0][0x28] ;  /* 0x00000a0000017a02 */ /* 0x000fc40000000f00 */
[----:B------:R-:W-:-:S04]  /*0010*/  MOV R0, c[0x0][0x180] ;  /* 0x0000600000007a02 */ /* 0x000fc80000000f00 */
[----:B------:R-:W-:-:S13]  /*0020*/  LOP3.LUT P0, RZ, R0, 0x1ffffff, RZ, 0xc0, !PT ;  /* 0x01ffffff00ff7812 */ /* 0x000fda000780c0ff */
[----:B------:R-:W-:Y:S05]  /*0030*/  @!P0 EXIT ;  /* 0x000000000000894d */ /* 0x000fea0003800000 */
[----:B------:R-:W1:Y:S01]  /*0040*/  S2R R9, SR_CTAID.X ;  /* 0x0000000000097919 */ /* 0x000e620000002500 */
[----:B------:R-:W-:Y:S01]  /*0050*/  IADD3 R0, R0, 0x7f, RZ ;  /* 0x0000007f00007810 */ /* 0x000fe20007ffe0ff */
[----:B------:R-:W-:Y:S01]  /*0060*/  ULDC.64 UR8, c[0x0][0x118] ;  /* 0x0000460000087ab9 */ /* 0x000fe20000000a00 */
[----:B------:R-:W-:Y:S01]  /*0070*/  IABS R15, c[0x0][0x180] ;  /* 0x00006000000f7a13 */ /* 0x000fe20000000000 */
[----:B------:R-:W2:Y:S01]  /*0080*/  S2R R20, SR_TID.X ;  /* 0x0000000000147919 */ /* 0x000ea20000002100 */
[----:B------:R-:W-:Y:S01]  /*0090*/  SHF.R.S32.HI R3, RZ, 0x1f, R0 ;  /* 0x0000001fff037819 */ /* 0x000fe20000011400 */
[----:B------:R-:W-:Y:S01]  /*00a0*/  CS2R R92, SRZ ;  /* 0x00000000005c7805 */ /* 0x000fe2000001ff00 */
[----:B------:R-:W-:Y:S01]  /*00b0*/  MOV R29, 0x4 ;  /* 0x00000004001d7802 */ /* 0x000fe20000000f00 */
[----:B------:R-:W-:Y:S01]  /*00c0*/  CS2R R94, SRZ ;  /* 0x00000000005e7805 */ /* 0x000fe2000001ff00 */
[----:B------:R-:W-:Y:S01]  /*00d0*/  LEA.HI R3, R3, R0, RZ, 0x7 ;  /* 0x0000000003037211 */ /* 0x000fe200078f38ff */
[----:B------:R-:W-:Y:S01]  /*00e0*/  CS2R R96, SRZ ;  /* 0x0000000000607805 */ /* 0x000fe2000001ff00 */
[----:B------:R-:W-:Y:S01]  /*00f0*/  MOV R119, 0x1 ;  /* 0x0000000100777802 */ /* 0x000fe20000000f00 */
[----:B------:R-:W-:Y:S01]  /*0100*/  CS2R R98, SRZ ;  /* 0x0000000000627805 */ /* 0x000fe2000001ff00 */
[----:B------:R-:W-:Y:S01]  /*0110*/  MOV R123, 0xffffffe0 ;  /* 0xffffffe0007b7802 */ /* 0x000fe20000000f00 */
[----:B------:R-:W-:Y:S01]  /*0120*/  CS2R R56, SRZ ;  /* 0x0000000000387805 */ /* 0x000fe2000001ff00 */
        /* <DEDUP_REMOVED lines=9> */
[----:B-1----:R-:W-:Y:S01]  /*01c0*/  SHF.R.S32.HI R2, RZ, 0x1f, R9 ;  /* 0x0000001fff027819 */ /* 0x002fe20000011409 */
[----:B------:R-:W-:Y:S01]  /*01d0*/  CS2R R68, SRZ ;  /* 0x0000000000447805 */ /* 0x000fe2000001ff00 */
[----:B------:R-:W-:Y:S01]  /*01e0*/  ISETP.GE.AND P1, PT, R9, RZ, PT ;  /* 0x000000ff0900720c */ /* 0x000fe20003f26270 */
[----:B------:R-:W-:Y:S01]  /*01f0*/  CS2R R70, SRZ ;  /* 0x0000000000467805 */ /* 0x000fe2000001ff00 */
[-C--:B------:R-:W-:Y:S01]  /*0200*/  LEA.HI R4, R2, R9.reuse, RZ, 0x4 ;  /* 0x0000000902047211 */ /* 0x080fe200078f20ff */
[----:B------:R-:W-:Y:S01]  /*0210*/  CS2R R72, SRZ ;  /* 0x0000000000487805 */ /* 0x000fe2000001ff00 */
[----:B--2---:R-:W-:Y:S01]  /*0220*/  SHF.L.U32 R122, R20, 0x2, RZ ;  /* 0x00000002147a7819 */ /* 0x004fe200000006ff */
[----:B------:R-:W-:Y:S01]  /*0230*/  CS2R R74, SRZ ;  /* 0x00000000004a7805 */ /* 0x000fe2000001ff00 */
[----:B------:R-:W-:Y:S01]  /*0240*/  SHF.R.S32.HI R2, RZ, 0x4, R4 ;  /* 0x00000004ff027819 */ /* 0x000fe20000011404 */
[----:B------:R-:W-:Y:S01]  /*0250*/  CS2R R64, SRZ ;  /* 0x0000000000407805 */ /* 0x000fe2000001ff00 */
[----:B------:R-:W-:Y:S01]  /*0260*/  LOP3.LUT R4, R4, 0xfffffff0, RZ, 0xc0, !PT ;  /* 0xfffffff004047812 */ /* 0x000fe200078ec0ff */
[----:B------:R-:W-:Y:S01]  /*0270*/  CS2R R66, SRZ ;  /* 0x0000000000427805 */ /* 0x000fe2000001ff00 */
[----:B------:R-:W-:Y:S01]  /*0280*/  SHF.L.U32 R0, R2, 0x3, RZ ;  /* 0x0000000302007819 */ /* 0x000fe200000006ff */
[----:B------:R-:W-:Y:S01]  /*0290*/  CS2R R108, SRZ ;  /* 0x00000000006c7805 */ /* 0x000fe2000001ff00 */
[----:B------:R-:W-:Y:S01]  /*02a0*/  IADD3 R4, -R4, R9, RZ ;  /* 0x0000000904047210 */ /* 0x000fe20007ffe1ff */
[----:B------:R-:W-:Y:S01]  /*02b0*/  CS2R R110, SRZ ;  /* 0x00000000006e7805 */ /* 0x000fe2000001ff00 */
[----:B------:R-:W-:Y:S01]  /*02c0*/  LEA.HI.SX32 R3, R3, -R0, 0x19 ;  /* 0x8000000003037211 */ /* 0x000fe200078fcaff */
[----:B------:R-:W-:Y:S01]  /*02d0*/  UMOV UR4, URZ ;  /* 0x0000003f00047c82 */ /* 0x000fe20008000000 */
[----:B------:R-:W-:Y:S01]  /*02e0*/  LOP3.LUT R121, R122, 0x1c, RZ, 0xc0, !PT ;  /* 0x0000001c7a797812 */ /* 0x000fe200078ec0ff */
[----:B------:R-:W-:Y:S01]  /*02f0*/  UMOV UR6, URZ ;  /* 0x0000003f00067c82 */ /* 0x000fe20008000000 */
[----:B------:R-:W-:Y:S01]  /*0300*/  IMNMX R5, R3, 0x8, PT ;  /* 0x0000000803057817 */ /* 0x000fe20003800200 */
[----:B------:R-:W-:Y:S01]  /*0310*/  UMOV UR7, URZ ;  /* 0x0000003f00077c82 */ /* 0x000fe20008000000 */
[----:B------:R-:W-:Y:S01]  /*0320*/  SHF.L.U32 R120, R20, 0x3, RZ ;  /* 0x0000000314787819 */ /* 0x000fe200000006ff */
[----:B------:R-:W-:Y:S01]  /*0330*/  UMOV UR5, URZ ;  /* 0x0000003f00057c82 */ /* 0x000fe20008000000 */
[----:B------:R-:W-:-:S02]  /*0340*/  IABS R11, R5 ;  /* 0x00000005000b7213 */ /* 0x000fc40000000000 */
[----:B------:R-:W-:Y:S02]  /*0350*/  LOP3.LUT R122, R122, 0x3c, RZ, 0xc0, !PT ;  /* 0x0000003c7a7a7812 */ /* 0x000fe400078ec0ff */
[----:B------:R-:W1:Y:S01]  /*0360*/  I2F.RP R6, R11 ;  /* 0x0000000b00067306 */ /* 0x000e620000209400 */
[----:B------:R-:W-:-:S07]  /*0370*/  LOP3.LUT R120, R120, 0xf80, RZ, 0xc0, !PT ;  /* 0x00000f8078787812 */ /* 0x000fce00078ec0ff */
[----:B-1----:R-:W1:Y:S02]  /*0380*/  MUFU.RCP R6, R6 ;  /* 0x0000000600067308 */ /* 0x002e640000001000 */
[----:B-1----:R-:W-:Y:S02]  /*0390*/  IADD3 R2, R6, 0xffffffe, RZ ;  /* 0x0ffffffe06027810 */ /* 0x002fe40007ffe0ff */
[----:B------:R-:W-:-:S04]  /*03a0*/  IABS R6, R9 ;  /* 0x0000000900067213 */ /* 0x000fc80000000000 */
[----:B------:R1:W2:Y:S02]  /*03b0*/  F2I.FTZ.U32.TRUNC.NTZ R3, R2 ;  /* 0x0000000200037305 */ /* 0x0002a4000021f000 */
[----:B-1----:R-:W-:Y:S02]  /*03c0*/  MOV R2, RZ ;  /* 0x000000ff00027202 */ /* 0x002fe40000000f00 */
[----:B--2---:R-:W-:-:S05]  /*03d0*/  IADD3 R8, RZ, -R3, RZ ;  /* 0x80000003ff087210 */ /* 0x004fca0007ffe0ff */
[----:B------:R-:W-:Y:S01]  /*03e0*/  IMAD R7, R8, R11, RZ ;  /* 0x0000000b08077224 */ /* 0x000fe200078e02ff */
[----:B------:R-:W-:-:S03]  /*03f0*/  IABS R8, R5 ;  /* 0x0000000500087213 */ /* 0x000fc60000000000 */
[----:B------:R-:W-:Y:S01]  /*0400*/  IMAD.HI.U32 R3, R3, R7, R2 ;  /* 0x0000000703037227 */ /* 0x000fe200078e0002 */
[----:B------:R-:W-:Y:S01]  /*0410*/  IADD3 R13, RZ, -R8, RZ ;  /* 0x80000008ff0d7210 */ /* 0x000fe20007ffe0ff */
[----:B------:R-:W1:Y:S01]  /*0420*/  I2F.RP R7, R15 ;  /* 0x0000000f00077306 */ /* 0x000e620000209400 */
[----:B------:R-:W-:Y:S02]  /*0430*/  IABS R8, R4 ;  /* 0x0000000400087213 */ /* 0x000fe40000000000 */
[----:B------:R-:W-:Y:S01]  /*0440*/  LOP3.LUT R4, R4, R5, RZ, 0x3c, !PT ;  /* 0x0000000504047212 */ /* 0x000fe200078e3cff */
[----:B------:R-:W-:-:S03]  /*0450*/  IMAD.HI.U32 R2, R3, R6, RZ ;  /* 0x0000000603027227 */ /* 0x000fc600078e00ff */
[----:B------:R-:W-:Y:S01]  /*0460*/  ISETP.GE.AND P3, PT, R4, RZ, PT ;  /* 0x000000ff0400720c */ /* 0x000fe20003f66270 */
[----:B------:R-:W-:Y:S02]  /*0470*/  IMAD R2, R2, R13, R6 ;  /* 0x0000000d02027224 */ /* 0x000fe400078e0206 */
[----:B------:R-:W-:-:S03]  /*0480*/  IMAD.HI.U32 R6, R3, R8, RZ ;  /* 0x0000000803067227 */ /* 0x000fc600078e00ff */
[C---:B------:R-:W-:Y:S01]  /*0490*/  ISETP.GT.U32.AND P0, PT, R11.reuse, R2, PT ;  /* 0x000000020b00720c */ /* 0x040fe20003f04070 */
[----:B------:R-:W-:Y:S01]  /*04a0*/  IMAD R8, R6, R13, R8 ;  /* 0x0000000d06087224 */ /* 0x000fe200078e0208 */
[----:B-1----:R-:W1:Y:S04]  /*04b0*/  MUFU.RCP R7, R7 ;  /* 0x0000000700077308 */ /* 0x002e680000001000 */
[----:B------:R-:W-:-:S07]  /*04c0*/  ISETP.GT.U32.AND P2, PT, R11, R8, PT ;  /* 0x000000080b00720c */ /* 0x000fce0003f44070 */
[----:B------:R-:W-:-:S04]  /*04d0*/  @!P0 IADD3 R2, R2, -R11, RZ ;  /* 0x8000000b02028210 */ /* 0x000fc80007ffe0ff */
[----:B------:R-:W-:Y:S02]  /*04e0*/  ISETP.GT.U32.AND P0, PT, R11, R2, PT ;  /* 0x000000020b00720c */ /* 0x000fe40003f04070 */
[----:B-1----:R-:W-:Y:S02]  /*04f0*/  IADD3 R3, R7, 0xffffffe, RZ ;  /* 0x0ffffffe07037810 */ /* 0x002fe40007ffe0ff */
[----:B------:R-:W-:Y:S02]  /*0500*/  LOP3.LUT R7, RZ, R5, RZ, 0x33, !PT ;  /* 0x00000005ff077212 */ /* 0x000fe400078e33ff */
[----:B------:R-:W-:Y:S02]  /*0510*/  @!P2 IADD3 R8, R8, -R11, RZ ;  /* 0x8000000b0808a210 */ /* 0x000fe40007ffe0ff */
[----:B------:R-:W1:Y:S01]  /*0520*/  F2I.FTZ.U32.TRUNC.NTZ R3, R3 ;  /* 0x0000000300037305 */ /* 0x000e62000021f000 */
[----:B------:R-:W-:-:S04]  /*0530*/  @!P2 IADD3 R6, R6, 0x1, RZ ;  /* 0x000000010606a810 */ /* 0x000fc80007ffe0ff */
[-C--:B------:R-:W-:Y:S02]  /*0540*/  @!P0 IADD3 R2, R2, -R11.reuse, RZ ;  /* 0x8000000b02028210 */ /* 0x080fe40007ffe0ff */
[----:B------:R-:W-:Y:S02]  /*0550*/  ISETP.NE.AND P0, PT, R5, RZ, PT ;  /* 0x000000ff0500720c */ /* 0x000fe40003f05270 */
[----:B------:R-:W-:Y:S02]  /*0560*/  @!P1 IADD3 R2, -R2, RZ, RZ ;  /* 0x000000ff02029210 */ /* 0x000fe40007ffe1ff */
[----:B------:R-:W-:Y:S02]  /*0570*/  ISETP.GE.U32.AND P1, PT, R8, R11, PT ;  /* 0x0000000b0800720c */ /* 0x000fe40003f26070 */
[----:B------:R-:W-:Y:S02]  /*0580*/  SEL R5, R7, R2, !P0 ;  /* 0x0000000207057207 */ /* 0x000fe40004000000 */
[----:B------:R-:W-:-:S02]  /*0590*/  SHF.R.U32.HI R2, RZ, 0x3, R20 ;  /* 0x00000003ff027819 */ /* 0x000fc40000011614 */
[----:B-1----:R-:W-:Y:S02]  /*05a0*/  IADD3 R9, RZ, -R3, RZ ;  /* 0x80000003ff097210 */ /* 0x002fe40007ffe0ff */
[----:B------:R-:W-:Y:S02]  /*05b0*/  IADD3 R118, R0, R5, RZ ;  /* 0x0000000500767210 */ /* 0x000fe40007ffe0ff */
[----:B------:R-:W-:Y:S02]  /*05c0*/  MOV R0, R9 ;  /* 0x0000000900007202 */ /* 0x000fe40000000f00 */
[----:B------:R-:W-:Y:S02]  /*05d0*/  SGXT.U32 R5, R2, 0x4 ;  /* 0x000000040205781a */ /* 0x000fe40000000000 */
[----:B------:R-:W-:Y:S01]  /*05e0*/  SHF.L.U32 R118, R118, 0x7, RZ ;  /* 0x0000000776767819 */ /* 0x000fe200000006ff */
[----:B------:R-:W-:Y:S01]  /*05f0*/  IMAD R9, R0, R15, RZ ;  /* 0x0000000f00097224 */ /* 0x000fe200078e02ff */
[----:B------:R-:W-:-:S02]  /*0600*/  MOV R2, RZ ;  /* 0x000000ff00027202 */ /* 0x000fc40000000f00 */
[C---:B------:R-:W-:Y:S02]  /*0610*/  LOP3.LUT R17, R118.reuse, R5, RZ, 0xfc, !PT ;  /* 0x0000000576117212 */ /* 0x040fe400078efcff */
[C---:B------:R-:W-:Y:S01]  /*0620*/  LOP3.LUT R18, R118.reuse, 0x10, R5, 0xfe, !PT ;  /* 0x0000001076127812 */ /* 0x040fe200078efe05 */
[----:B------:R-:W-:Y:S01]  /*0630*/  IMAD.HI.U32 R2, R3, R9, R2 ;  /* 0x0000000903027227 */ /* 0x000fe200078e0002 */
[----:B------:R-:W-:Y:S02]  /*0640*/  IABS R4, R17 ;  /* 0x0000001100047213 */ /* 0x000fe40000000000 */
[----:B------:R-:W-:Y:S02]  /*0650*/  IABS R8, R18 ;  /* 0x0000001200087213 */ /* 0x000fe40000000000 */
[----:B------:R-:W-:Y:S01]  /*0660*/  LOP3.LUT R19, R118, 0x20, R5, 0xfe, !PT ;  /* 0x0000002076137812 */ /* 0x000fe200078efe05 */
[----:B------:R-:W-:Y:S01]  /*0670*/  IMAD.HI.U32 R0, R2, R4, RZ ;  /* 0x0000000402007227 */ /* 0x000fe200078e00ff */
[----:B------:R-:W-:-:S02]  /*0680*/  @P1 IADD3 R6, R6, 0x1, RZ ;  /* 0x0000000106061810 */ /* 0x000fc40007ffe0ff */
[--C-:B------:R-:W-:Y:S01]  /*0690*/  LOP3.LUT R21, R118, 0x30, R5.reuse, 0xfe, !PT ;  /* 0x0000003076157812 */ /* 0x100fe200078efe05 */
[----:B------:R-:W-:Y:S01]  /*06a0*/  IMAD.HI.U32 R3, R2, R8, RZ ;  /* 0x0000000802037227 */ /* 0x000fe200078e00ff */
[----:B------:R-:W-:Y:S02]  /*06b0*/  IADD3 R0, -R0, RZ, RZ ;  /* 0x000000ff00007210 */ /* 0x000fe40007ffe1ff */
[----:B------:R-:W-:Y:S02]  /*06c0*/  LOP3.LUT R22, R118, 0x40, R5, 0xfe, !PT ;  /* 0x0000004076167812 */ /* 0x000fe400078efe05 */
[----:B------:R-:W-:Y:S01]  /*06d0*/  IADD3 R3, -R3, RZ, RZ ;  /* 0x000000ff03037210 */ /* 0x000fe20007ffe1ff */
[C---:B------:R-:W-:Y:S01]  /*06e0*/  IMAD R0, R15.reuse, R0, R4 ;  /* 0x000000000f007224 */ /* 0x040fe200078e0204 */
[----:B------:R-:W-:Y:S02]  /*06f0*/  @!P3 IADD3 R6, -R6, RZ, RZ ;  /* 0x000000ff0606b210 */ /* 0x000fe40007ffe1ff */
[----:B------:R-:W-:Y:S01]  /*0700*/  IABS R10, R21 ;  /* 0x00000015000a7213 */ /* 0x000fe20000000000 */
[----:B------:R-:W-:Y:S01]  /*0710*/  IMAD R4, R15, R3, R8 ;  /* 0x000000030f047224 */ /* 0x000fe200078e0208 */
[----:B------:R-:W-:-:S02]  /*0720*/  IABS R8, R19 ;  /* 0x0000001300087213 */ /* 0x000fc40000000000 */
[----:B------:R-:W-:Y:S02]  /*0730*/  ISETP.GT.U32.AND P1, PT, R15, R0, PT ;  /* 0x000000000f00720c */ /* 0x000fe40003f24070 */
[----:B------:R-:W-:Y:S01]  /*0740*/  IABS R12, R22 ;  /* 0x00000016000c7213 */ /* 0x000fe20000000000 */
[C---:B------:R-:W-:Y:S01]  /*0750*/  IMAD.HI.U32 R3, R2.reuse, R8, RZ ;  /* 0x0000000802037227 */ /* 0x040fe200078e00ff */
[----:B------:R-:W-:Y:S02]  /*0760*/  SEL R117, R7, R6, !P0 ;  /* 0x0000000607757207 */ /* 0x000fe40004000000 */
[----:B------:R-:W-:Y:S01]  /*0770*/  ISETP.GT.U32.AND P6, PT, R15, R4, PT ;  /* 0x000000040f00720c */ /* 0x000fe20003fc4070 */
[----:B------:R-:W-:Y:S01]  /*0780*/  IMAD.HI.U32 R6, R2, R10, RZ ;  /* 0x0000000a02067227 */ /* 0x000fe200078e00ff */
[--C-:B------:R-:W-:Y:S02]  /*0790*/  LOP3.LUT R23, R118, 0x50, R5.reuse, 0xfe, !PT ;  /* 0x0000005076177812 */ /* 0x100fe400078efe05 */
[----:B------:R-:W-:Y:S01]  /*07a0*/  IADD3 R9, -R3, RZ, RZ ;  /* 0x000000ff03097210 */ /* 0x000fe20007ffe1ff */
[----:B------:R-:W-:Y:S01]  /*07b0*/  IMAD.HI.U32 R7, R2, R12, RZ ;  /* 0x0000000c02077227 */ /* 0x000fe200078e00ff */
[----:B------:R-:W-:-:S02]  /*07c0*/  LOP3.LUT R24, R118, 0x60, R5, 0xfe, !PT ;  /* 0x0000006076187812 */ /* 0x000fc400078efe05 */
[----:B------:R-:W-:Y:S02]  /*07d0*/  IABS R14, R23 ;  /* 0x00000017000e7213 */ /* 0x000fe40000000000 */
[----:B------:R-:W-:Y:S01]  /*07e0*/  IADD3 R11, -R6, RZ, RZ ;  /* 0x000000ff060b7210 */ /* 0x000fe20007ffe1ff */
[----:B------:R-:W-:Y:S01]  /*07f0*/  IMAD R6, R15, R9, R8 ;  /* 0x000000090f067224 */ /* 0x000fe200078e0208 */
[----:B------:R-:W-:Y:S01]  /*0800*/  IADD3 R13, -R7, RZ, RZ ;  /* 0x000000ff070d7210 */ /* 0x000fe20007ffe1ff */
[----:B------:R-:W-:Y:S01]  /*0810*/  IMAD.HI.U32 R3, R2, R14, RZ ;  /* 0x0000000e02037227 */ /* 0x000fe200078e00ff */
[----:B------:R-:W-:Y:S02]  /*0820*/  IABS R16, R24 ;  /* 0x0000001800107213 */ /* 0x000fe40000000000 */
[----:B------:R-:W-:Y:S01]  /*0830*/  @!P1 IADD3 R0, R0, -R15, RZ ;  /* 0x8000000f00009210 */ /* 0x000fe20007ffe0ff */
[C---:B------:R-:W-:Y:S01]  /*0840*/  IMAD R8, R15.reuse, R13, R12 ;  /* 0x0000000d0f087224 */ /* 0x040fe200078e020c */
[----:B------:R-:W-:Y:S01]  /*0850*/  ISETP.GT.U32.AND P0, PT, R15, R6, PT ;  /* 0x000000060f00720c */ /* 0x000fe20003f04070 */
[----:B------:R-:W-:Y:S01]  /*0860*/  IMAD.HI.U32 R9, R2, R16, RZ ;  /* 0x0000001002097227 */ /* 0x000fe200078e00ff */
[----:B------:R-:W-:-:S02]  /*0870*/  @!P6 IADD3 R4, R4, -R15, RZ ;  /* 0x8000000f0404e210 */ /* 0x000fc40007ffe0ff */
[----:B------:R-:W-:Y:S01]  /*0880*/  LOP3.LUT R13, R118, 0x70, R5, 0xfe, !PT ;  /* 0x00000070760d7812 */ /* 0x000fe200078efe05 */
[C---:B------:R-:W-:Y:S01]  /*0890*/  IMAD R7, R15.reuse, R11, R10 ;  /* 0x0000000b0f077224 */ /* 0x040fe200078e020a */
[----:B------:R-:W-:Y:S02]  /*08a0*/  ISETP.GT.U32.AND P6, PT, R15, R0, PT ;  /* 0x000000000f00720c */ /* 0x000fe40003fc4070 */
[----:B------:R-:W-:Y:S02]  /*08b0*/  IADD3 R3, -R3, RZ, RZ ;  /* 0x000000ff03037210 */ /* 0x000fe40007ffe1ff */
[----:B------:R-:W-:Y:S02]  /*08c0*/  SHF.R.U32.HI R11, RZ, 0x4, R20 ;  /* 0x00000004ff0b7819 */ /* 0x000fe40000011614 */
[----:B------:R-:W-:Y:S02]  /*08d0*/  IABS R12, R13 ;  /* 0x0000000d000c7213 */ /* 0x000fe40000000000 */
[----:B------:R-:W-:Y:S01]  /*08e0*/  IADD3 R10, -R9, RZ, RZ ;  /* 0x000000ff090a7210 */ /* 0x000fe20007ffe1ff */
[----:B------:R-:W-:Y:S01]  /*08f0*/  IMAD R9, R15, R3, R14 ;  /* 0x000000030f097224 */ /* 0x000fe200078e020e */
[----:B------:R-:W-:-:S02]  /*0900*/  SGXT.U32 R3, R11, 0x3 ;  /* 0x000000030b03781a */ /* 0x000fc40000000000 */
[----:B------:R-:W-:Y:S01]  /*0910*/  MOV R11, R12 ;  /* 0x0000000c000b7202 */ /* 0x000fe20000000f00 */
[C---:B------:R-:W-:Y:S01]  /*0920*/  IMAD R10, R15.reuse, R10, R16 ;  /* 0x0000000a0f0a7224 */ /* 0x040fe200078e0210 */
[-C--:B------:R-:W-:Y:S02]  /*0930*/  @!P0 IADD3 R6, R6, -R15.reuse, RZ ;  /* 0x8000000f06068210 */ /* 0x080fe40007ffe0ff */
[----:B------:R-:W-:Y:S01]  /*0940*/  @!P6 IADD3 R0, R0, -R15, RZ ;  /* 0x8000000f0000e210 */ /* 0x000fe20007ffe0ff */
[----:B------:R-:W-:Y:S01]  /*0950*/  IMAD.HI.U32 R2, R2, R11, RZ ;  /* 0x0000000b02027227 */ /* 0x000fe200078e00ff */
[C---:B------:R-:W-:Y:S02]  /*0960*/  ISETP.GT.U32.AND P4, PT, R15.reuse, R7, PT ;  /* 0x000000070f00720c */ /* 0x040fe40003f84070 */
[C---:B------:R-:W-:Y:S02]  /*0970*/  ISETP.GT.U32.AND P6, PT, R15.reuse, R6, PT ;  /* 0x000000060f00720c */ /* 0x040fe40003fc4070 */
[----:B------:R-:W-:-:S02]  /*0980*/  ISETP.GT.U32.AND P3, PT, R15, R9, PT ;  /* 0x000000090f00720c */ /* 0x000fc40003f64070 */
[C---:B------:R-:W-:Y:S02]  /*0990*/  ISETP.GT.U32.AND P5, PT, R15.reuse, R10, PT ;  /* 0x0000000a0f00720c */ /* 0x040fe40003fa4070 */
[C---:B------:R-:W-:Y:S02]  /*09a0*/  ISETP.GT.U32.AND P2, PT, R15.reuse, R8, PT ;  /* 0x000000080f00720c */ /* 0x040fe40003f44070 */
[----:B------:R-:W-:Y:S02]  /*09b0*/  IADD3 R2, -R2, RZ, RZ ;  /* 0x000000ff02027210 */ /* 0x000fe40007ffe1ff */
[----:B------:R-:W-:Y:S02]  /*09c0*/  ISETP.GT.U32.AND P1, PT, R15, R4, PT ;  /* 0x000000040f00720c */ /* 0x000fe40003f24070 */
[-C--:B------:R-:W-:Y:S01]  /*09d0*/  @!P4 IADD3 R7, R7, -R15.reuse, RZ ;  /* 0x8000000f0707c210 */ /* 0x080fe20007ffe0ff */
[----:B------:R-:W-:Y:S01]  /*09e0*/  IMAD R2, R15, R2, R11 ;  /* 0x000000020f027224 */ /* 0x000fe200078e020b */
[----:B------:R-:W-:-:S02]  /*09f0*/  @!P6 IADD3 R6, R6, -R15, RZ ;  /* 0x8000000f0606e210 */ /* 0x000fc40007ffe0ff */
[-C--:B------:R-:W-:Y:S02]  /*0a00*/  @!P3 IADD3 R9, R9, -R15.reuse, RZ ;  /* 0x8000000f0909b210 */ /* 0x080fe40007ffe0ff */
[C---:B------:R-:W-:Y:S02]  /*0a10*/  ISETP.GT.U32.AND P6, PT, R15.reuse, R2, PT ;  /* 0x000000020f00720c */ /* 0x040fe40003fc4070 */
[-C--:B------:R-:W-:Y:S02]  /*0a20*/  @!P5 IADD3 R10, R10, -R15.reuse, RZ ;  /* 0x8000000f0a0ad210 */ /* 0x080fe40007ffe0ff */
[----:B------:R-:W-:Y:S02]  /*0a30*/  @!P2 IADD3 R8, R8, -R15, RZ ;  /* 0x8000000f0808a210 */ /* 0x000fe40007ffe0ff */
[C---:B------:R-:W-:Y:S02]  /*0a40*/  ISETP.GT.U32.AND P5, PT, R15.reuse, R7, PT ;  /* 0x000000070f00720c */ /* 0x040fe40003fa4070 */
[----:B------:R-:W-:-:S02]  /*0a50*/  ISETP.GT.U32.AND P2, PT, R15, R9, PT ;  /* 0x000000090f00720c */ /* 0x000fc40003f44070 */
[----:B------:R-:W-:Y:S02]  /*0a60*/  @!P1 IADD3 R4, R4, -R15, RZ ;  /* 0x8000000f04049210 */ /* 0x000fe40007ffe0ff */
[----:B------:R-:W-:Y:S02]  /*0a70*/  ISETP.GE.AND P0, PT, R17, RZ, PT ;  /* 0x000000ff1100720c */ /* 0x000fe40003f06270 */
[C---:B------:R-:W-:Y:S02]  /*0a80*/  ISETP.GT.U32.AND P1, PT, R15.reuse, R10, PT ;  /* 0x0000000a0f00720c */ /* 0x040fe40003f24070 */
[----:B------:R-:W-:Y:S02]  /*0a90*/  ISETP.GE.AND P4, PT, R18, RZ, PT ;  /* 0x000000ff1200720c */ /* 0x000fe40003f86270 */
[----:B------:R-:W-:Y:S02]  /*0aa0*/  ISETP.GT.U32.AND P3, PT, R15, R8, PT ;  /* 0x000000080f00720c */ /* 0x000fe40003f64070 */
[----:B------:R-:W-:-:S02]  /*0ab0*/  LOP3.LUT R118, R118, R3, RZ, 0xfc, !PT ;  /* 0x0000000376767212 */ /* 0x000fc400078efcff */
[----:B------:R-:W-:Y:S02]  /*0ac0*/  SHF.R.S32.HI R3, RZ, 0x19, R117 ;  /* 0x00000019ff037819 */ /* 0x000fe40000011475 */
[-C--:B------:R-:W-:Y:S02]  /*0ad0*/  @!P6 IADD3 R2, R2, -R15.reuse, RZ ;  /* 0x8000000f0202e210 */ /* 0x080fe40007ffe0ff */
[----:B------:R-:W-:Y:S02]  /*0ae0*/  SHF.L.U32 R117, R117, 0x6, RZ ;  /* 0x0000000675757819 */ /* 0x000fe400000006ff */
[-C--:B------:R-:W-:Y:S02]  /*0af0*/  @!P5 IADD3 R7, R7, -R15.reuse, RZ ;  /* 0x8000000f0707d210 */ /* 0x080fe40007ffe0ff */
[----:B------:R-:W-:Y:S02]  /*0b00*/  ISETP.GE.AND P5, PT, R22, RZ, PT ;  /* 0x000000ff1600720c */ /* 0x000fe40003fa6270 */
[----:B------:R-:W-:-:S02]  /*0b10*/  @!P2 IADD3 R9, R9, -R15, RZ ;  /* 0x8000000f0909a210 */ /* 0x000fc40007ffe0ff */
[----:B------:R-:W-:Y:S02]  /*0b20*/  ISETP.GT.U32.AND P6, PT, R15, R2, PT ;  /* 0x000000020f00720c */ /* 0x000fe40003fc4070 */
[----:B------:R-:W-:Y:S02]  /*0b30*/  ISETP.GE.AND P2, PT, R24, RZ, PT ;  /* 0x000000ff1800720c */ /* 0x000fe40003f46270 */
[----:B------:R-:W-:Y:S02]  /*0b40*/  SGXT R3, R3, 0x1 ;  /* 0x000000010303781a */ /* 0x000fe40000000200 */
[C---:B------:R-:W-:Y:S02]  /*0b50*/  LOP3.LUT R16, R117.reuse, R5, RZ, 0xfc, !PT ;  /* 0x0000000575107212 */ /* 0x040fe400078efcff */
[C-C-:B------:R-:W-:Y:S02]  /*0b60*/  LOP3.LUT R18, R117.reuse, 0x10, R5.reuse, 0xfe, !PT ;  /* 0x0000001075127812 */ /* 0x140fe400078efe05 */
[----:B------:R-:W-:-:S02]  /*0b70*/  LOP3.LUT R22, R117, 0x20, R5, 0xfe, !PT ;  /* 0x0000002075167812 */ /* 0x000fc400078efe05 */
[----:B------:R-:W-:Y:S02]  /*0b80*/  LOP3.LUT R24, R117, 0x30, R5, 0xfe, !PT ;  /* 0x0000003075187812 */ /* 0x000fe400078efe05 */
[----:B------:R-:W-:Y:S02]  /*0b90*/  @!P0 IADD3 R0, -R0, RZ, RZ ;  /* 0x000000ff00008210 */ /* 0x000fe40007ffe1ff */
[----:B------:R-:W-:Y:S02]  /*0ba0*/  @!P1 IADD3 R10, R10, -R15, RZ ;  /* 0x8000000f0a0a9210 */ /* 0x000fe40007ffe0ff */
[----:B------:R-:W-:Y:S02]  /*0bb0*/  ISETP.GE.AND P0, PT, R19, RZ, PT ;  /* 0x000000ff1300720c */ /* 0x000fe40003f06270 */
[----:B------:R-:W-:Y:S02]  /*0bc0*/  @!P4 IADD3 R4, -R4, RZ, RZ ;  /* 0x000000ff0404c210 */ /* 0x000fe40007ffe1ff */
[----:B------:R-:W-:-:S02]  /*0bd0*/  ISETP.GE.AND P1, PT, R13, RZ, PT ;  /* 0x000000ff0d00720c */ /* 0x000fc40003f26270 */
[----:B------:R-:W-:Y:S02]  /*0be0*/  ISETP.GE.AND P4, PT, R21, RZ, PT ;  /* 0x000000ff1500720c */ /* 0x000fe40003f86270 */
[C---:B------:R-:W-:Y:S02]  /*0bf0*/  LEA.HI R11, R3.reuse, R16, RZ, 0x7 ;  /* 0x00000010030b7211 */ /* 0x040fe400078f38ff */
[C---:B------:R-:W-:Y:S02]  /*0c00*/  LEA.HI R12, R3.reuse, R18, RZ, 0x7 ;  /* 0x00000012030c7211 */ /* 0x040fe400078f38ff */
[C---:B------:R-:W-:Y:S02]  /*0c10*/  LEA.HI R13, R3.reuse, R22, RZ, 0x7 ;  /* 0x00000016030d7211 */ /* 0x040fe400078f38ff */
[----:B------:R-:W-:Y:S02]  /*0c20*/  @!P3 IADD3 R8, R8, -R15, RZ ;  /* 0x8000000f0808b210 */ /* 0x000fe40007ffe0ff */
[----:B------:R-:W-:-:S02]  /*0c30*/  LEA.HI R3, R3, R24, RZ, 0x7 ;  /* 0x0000001803037211 */ /* 0x000fc400078f38ff */
[----:B------:R-:W-:Y:S02]  /*0c40*/  ISETP.GE.AND P3, PT, R23, RZ, PT ;  /* 0x000000ff1700720c */ /* 0x000fe40003f66270 */
[----:B------:R-:W-:Y:S02]  /*0c50*/  LOP3.LUT R12, R12, 0xffffff80, RZ, 0xc0, !PT ;  /* 0xffffff800c0c7812 */ /* 0x000fe400078ec0ff */
[----:B------:R-:W-:Y:S02]  /*0c60*/  LOP3.LUT R3, R3, 0xffffff80, RZ, 0xc0, !PT ;  /* 0xffffff8003037812 */ /* 0x000fe400078ec0ff */
[----:B------:R-:W-:Y:S02]  /*0c70*/  LOP3.LUT R11, R11, 0xffffff80, RZ, 0xc0, !PT ;  /* 0xffffff800b0b7812 */ /* 0x000fe400078ec0ff */
[----:B------:R-:W-:Y:S02]  /*0c80*/  @!P6 IADD3 R2, R2, -R15, RZ ;  /* 0x8000000f0202e210 */ /* 0x000fe40007ffe0ff */
[----:B------:R-:W-:-:S02]  /*0c90*/  LOP3.LUT R13, R13, 0xffffff80, RZ, 0xc0, !PT ;  /* 0xffffff800d0d7812 */ /* 0x000fc400078ec0ff */
[----:B------:R-:W-:Y:S02]  /*0ca0*/  IADD3 R18, R18, -R12, RZ ;  /* 0x8000000c12127210 */ /* 0x000fe40007ffe0ff */
[----:B------:R-:W-:Y:S02]  /*0cb0*/  IADD3 R24, R24, -R3, RZ ;  /* 0x8000000318187210 */ /* 0x000fe40007ffe0ff */
[----:B------:R-:W-:Y:S01]  /*0cc0*/  ISETP.NE.AND P6, PT, RZ, c[0x0][0x180], PT ;  /* 0x00006000ff007a0c */ /* 0x000fe20003fc5270 */
[--C-:B------:R-:W-:Y:S01]  /*0cd0*/  IMAD R18, R18, 0x9c, R121.reuse ;  /* 0x0000009c12127824 */ /* 0x100fe200078e0279 */
[----:B------:R-:W-:Y:S01]  /*0ce0*/  LOP3.LUT R3, RZ, c[0x0][0x180], RZ, 0x33, !PT ;  /* 0x00006000ff037a12 */ /* 0x000fe200078e33ff */
[----:B------:R-:W-:Y:S01]  /*0cf0*/  IMAD R24, R24, 0x9c, R121 ;  /* 0x0000009c18187824 */ /* 0x000fe200078e0279 */
[----:B------:R-:W-:Y:S01]  /*0d00*/  LOP3.LUT R12, R5, 0x70, RZ, 0xfc, !PT ;  /* 0x00000070050c7812 */ /* 0x000fe200078efcff */
[----:B------:R-:W-:Y:S01]  /*0d10*/  IMAD.WIDE R32, R18, R29, c[0x0][0x170] ;  /* 0x00005c0012207625 */ /* 0x000fe200078e021d */
[----:B------:R-:W-:-:S02]  /*0d20*/  IADD3 R16, R16, -R11, RZ ;  /* 0x8000000b10107210 */ /* 0x000fc40007ffe0ff */
[----:B------:R-:W-:Y:S01]  /*0d30*/  @!P0 IADD3 R6, -R6, RZ, RZ ;  /* 0x000000ff06068210 */ /* 0x000fe20007ffe1ff */
[----:B------:R-:W-:Y:S01]  /*0d40*/  IMAD.WIDE R36, R24, R29, c[0x0][0x170] ;  /* 0x00005c0018247625 */ /* 0x000fe200078e021d */
[----:B------:R-:W-:Y:S02]  /*0d50*/  @!P1 IADD3 R2, -R2, RZ, RZ ;  /* 0x000000ff02029210 */ /* 0x000fe40007ffe1ff */
[----:B------:R-:W-:Y:S01]  /*0d60*/  IADD3 R22, R22, -R13, RZ ;  /* 0x8000000d16167210 */ /* 0x000fe20007ffe0ff */
[--C-:B------:R-:W-:Y:S01]  /*0d70*/  IMAD R16, R16, 0x9c, R121.reuse ;  /* 0x0000009c10107824 */ /* 0x100fe200078e0279 */
[----:B------:R-:W-:Y:S02]  /*0d80*/  @!P4 IADD3 R7, -R7, RZ, RZ ;  /* 0x000000ff0707c210 */ /* 0x000fe40007ffe1ff */
[----:B------:R-:W-:Y:S01]  /*0d90*/  @!P5 IADD3 R8, -R8, RZ, RZ ;  /* 0x000000ff0808d210 */ /* 0x000fe20007ffe1ff */
[----:B------:R-:W-:Y:S01]  /*0da0*/  IMAD R22, R22, 0x9c, R121 ;  /* 0x0000009c16167824 */ /* 0x000fe200078e0279 */
[----:B------:R-:W-:Y:S01]  /*0db0*/  SEL R26, R3, R0, !P6 ;  /* 0x00000000031a7207 */ /* 0x000fe20007000000 */
[----:B------:R-:W-:Y:S01]  /*0dc0*/  IMAD.WIDE R30, R16, R29, c[0x0][0x170] ;  /* 0x00005c00101e7625 */ /* 0x000fe200078e021d */
[----:B------:R-:W-:-:S02]  /*0dd0*/  LEA R12, R12, R121, 0x5 ;  /* 0x000000790c0c7211 */ /* 0x000fc400078e28ff */
[----:B------:R-:W-:Y:S01]  /*0de0*/  @!P3 IADD3 R9, -R9, RZ, RZ ;  /* 0x000000ff0909b210 */ /* 0x000fe20007ffe1ff */
[----:B------:R-:W-:Y:S01]  /*0df0*/  IMAD.WIDE R34, R22, R29, c[0x0][0x170] ;  /* 0x00005c0016227625 */ /* 0x000fe200078e021d */
[C---:B------:R-:W-:Y:S02]  /*0e00*/  SEL R28, R3.reuse, R4, !P6 ;  /* 0x00000004031c7207 */ /* 0x040fe40007000000 */
[----:B------:R-:W-:Y:S02]  /*0e10*/  @!P2 IADD3 R10, -R10, RZ, RZ ;  /* 0x000000ff0a0aa210 */ /* 0x000fe40007ffe1ff */
[C---:B------:R-:W-:Y:S01]  /*0e20*/  SEL R38, R3.reuse, R6, !P6 ;  /* 0x0000000603267207 */ /* 0x040fe20007000000 */
[--C-:B------:R-:W-:Y:S01]  /*0e30*/  IMAD R15, R28, 0x9c, R121.reuse ;  /* 0x0000009c1c0f7824 */ /* 0x100fe200078e0279 */
[----:B------:R-:W-:Y:S02]  /*0e40*/  SEL R14, R3, R2, !P6 ;  /* 0x00000002030e7207 */ /* 0x000fe40007000000 */
[----:B------:R-:W-:Y:S01]  /*0e50*/  LOP3.LUT R0, R5, 0x10, RZ, 0xfc, !PT ;  /* 0x0000001005007812 */ /* 0x000fe200078efcff */
[--C-:B------:R-:W-:Y:S01]  /*0e60*/  IMAD R16, R38, 0x9c, R121.reuse ;  /* 0x0000009c26107824 */ /* 0x100fe200078e0279 */
[----:B------:R-:W-:Y:S01]  /*0e70*/  SEL R40, R3, R7, !P6 ;  /* 0x0000000703287207 */ /* 0x000fe20007000000 */
[--C-:B------:R-:W-:Y:S01]  /*0e80*/  IMAD R28, R14, 0x9c, R121.reuse ;  /* 0x0000009c0e1c7824 */ /* 0x100fe200078e0279 */
[----:B------:R-:W-:Y:S01]  /*0e90*/  LOP3.LUT R2, R5, 0x20, RZ, 0xfc, !PT ;  /* 0x0000002005027812 */ /* 0x000fe200078efcff */
[----:B------:R-:W-:Y:S01]  /*0ea0*/  IMAD.WIDE R14, R15, R29, c[0x0][0x168] ;  /* 0x00005a000f0e7625 */ /* 0x000fe200078e021d */
[----:B------:R-:W-:Y:S01]  /*0eb0*/  SEL R42, R3, R8, !P6 ;  /* 0x00000008032a7207 */ /* 0x000fe20007000000 */
[----:B------:R-:W-:Y:S01]  /*0ec0*/  CS2R R38, SRZ ;  /* 0x0000000000267805 */ /* 0x000fe2000001ff00 */
[----:B------:R-:W-:Y:S01]  /*0ed0*/  LOP3.LUT R4, R5, 0x30, RZ, 0xfc, !PT ;  /* 0x0000003005047812 */ /* 0x000fe200078efcff */
[--C-:B------:R-:W-:Y:S01]  /*0ee0*/  IMAD R18, R40, 0x9c, R121.reuse ;  /* 0x0000009c28127824 */ /* 0x100fe200078e0279 */
[----:B------:R-:W-:Y:S01]  /*0ef0*/  SHF.L.U32 R124, R12, 0x2, RZ ;  /* 0x000000020c7c7819 */ /* 0x000fe200000006ff */
[--C-:B------:R-:W-:Y:S01]  /*0f00*/  IMAD R12, R26, 0x9c, R121.reuse ;  /* 0x0000009c1a0c7824 */ /* 0x100fe200078e0279 */
[----:B------:R-:W-:Y:S01]  /*0f10*/  SEL R44, R3, R9, !P6 ;  /* 0x00000009032c7207 */ /* 0x000fe20007000000 */
[--C-:B------:R-:W-:Y:S01]  /*0f20*/  IMAD R22, R42, 0x9c, R121.reuse ;  /* 0x0000009c2a167824 */ /* 0x100fe200078e0279 */
[C---:B------:R-:W-:Y:S01]  /*0f30*/  LOP3.LUT R6, R5.reuse, 0x40, RZ, 0xfc, !PT ;  /* 0x0000004005067812 */ /* 0x040fe200078efcff */
[----:B------:R-:W-:Y:S01]  /*0f40*/  IMAD.WIDE R12, R12, R29, c[0x0][0x168] ;  /* 0x00005a000c0c7625 */ /* 0x000fe200078e021d */
[----:B------:R-:W-:Y:S01]  /*0f50*/  LEA R138, R5, R121, 0x5 ;  /* 0x00000079058a7211 */ /* 0x000fe200078e28ff */
[----:B------:R-:W-:Y:S01]  /*0f60*/  CS2R R40, SRZ ;  /* 0x0000000000287805 */ /* 0x000fe2000001ff00 */
[----:B------:R-:W-:Y:S01]  /*0f70*/  SEL R46, R3, R10, !P6 ;  /* 0x0000000a032e7207 */ /* 0x000fe20007000000 */
[--C-:B------:R-:W-:Y:S01]  /*0f80*/  IMAD R24, R44, 0x9c, R121.reuse ;  /* 0x0000009c2c187824 */ /* 0x100fe200078e0279 */
[C---:B------:R-:W-:Y:S01]  /*0f90*/  LOP3.LUT R8, R5.reuse, 0x50, RZ, 0xfc, !PT ;  /* 0x0000005005087812 */ /* 0x040fe200078efcff */
[----:B------:R-:W-:Y:S01]  /*0fa0*/  IMAD.WIDE R16, R16, R29, c[0x0][0x168] ;  /* 0x00005a0010107625 */ /* 0x000fe200078e021d */
[-C--:B------:R-:W-:Y:S01]  /*0fb0*/  LEA R0, R0, R121.reuse, 0x5 ;  /* 0x0000007900007211 */ /* 0x080fe200078e28ff */
[----:B------:R-:W-:Y:S01]  /*0fc0*/  CS2R R44, SRZ ;  /* 0x00000000002c7805 */ /* 0x000fe2000001ff00 */
[----:B------:R-:W-:Y:S01]  /*0fd0*/  LOP3.LUT R10, R5, 0x60, RZ, 0xfc, !PT ;  /* 0x00000060050a7812 */ /* 0x000fe200078efcff */
[----:B------:R-:W-:Y:S01]  /*0fe0*/  IMAD R26, R46, 0x9c, R121 ;  /* 0x0000009c2e1a7824 */ /* 0x000fe200078e0279 */
[----:B------:R-:W-:Y:S01]  /*0ff0*/  LEA R2, R2, R121, 0x5 ;  /* 0x0000007902027211 */ /* 0x000fe200078e28ff */
[----:B------:R-:W-:Y:S01]  /*1000*/  IMAD.WIDE R18, R18, R29, c[0x0][0x168] ;  /* 0x00005a0012127625 */ /* 0x000fe200078e021d */
[-C--:B------:R-:W-:Y:S01]  /*1010*/  LEA R4, R4, R121.reuse, 0x5 ;  /* 0x0000007904047211 */ /* 0x080fe200078e28ff */
[----:B------:R-:W-:Y:S01]  /*1020*/  CS2R R46, SRZ ;  /* 0x00000000002e7805 */ /* 0x000fe2000001ff00 */
[----:B------:R-:W-:Y:S01]  /*1030*/  LEA R6, R6, R121, 0x5 ;  /* 0x0000007906067211 */ /* 0x000fe200078e28ff */
[----:B------:R-:W-:Y:S01]  /*1040*/  IMAD.WIDE R22, R22, R29, c[0x0][0x168] ;  /* 0x00005a0016167625 */ /* 0x000fe200078e021d */
[----:B------:R-:W-:Y:S01]  /*1050*/  SHF.L.U32 R138, R138, 0x2, RZ ;  /* 0x000000028a8a7819 */ /* 0x000fe200000006ff */
[----:B------:R-:W-:Y:S01]  /*1060*/  CS2R R42, SRZ ;  /* 0x00000000002a7805 */ /* 0x000fe2000001ff00 */
[----:B------:R-:W-:Y:S01]  /*1070*/  LEA R8, R8, R121, 0x5 ;  /* 0x0000007908087211 */ /* 0x000fe200078e28ff */
[----:B------:R-:W-:Y:S01]  /*1080*/  IMAD.WIDE R24, R24, R29, c[0x0][0x168] ;  /* 0x00005a0018187625 */ /* 0x000fe200078e021d */
[----:B------:R-:W-:Y:S01]  /*1090*/  SHF.L.U32 R136, R0, 0x2, RZ ;  /* 0x0000000200887819 */ /* 0x000fe200000006ff */
[----:B------:R1:W-:Y:S01]  /*10a0*/  LDGSTS.E.BYPASS.128 [R138], [R12.64] ;  /* 0x000000000c8a7fae */ /* 0x0003e2000b901c48 */
[----:B------:R-:W-:Y:S01]  /*10b0*/  LEA R10, R10, R121, 0x5 ;  /* 0x000000790a0a7211 */ /* 0x000fe200078e28ff */
[-C--:B------:R-:W-:Y:S01]  /*10c0*/  IMAD.WIDE R26, R26, R29.reuse, c[0x0][0x168] ;  /* 0x00005a001a1a7625 */ /* 0x080fe200078e021d */
[----:B------:R-:W-:Y:S01]  /*10d0*/  SHF.L.U32 R134, R2, 0x2, RZ ;  /* 0x0000000202867819 */ /* 0x000fe200000006ff */
[----:B------:R2:W-:Y:S01]  /*10e0*/  LDGSTS.E.BYPASS.128 [R136], [R14.64] ;  /* 0x000000000e887fae */ /* 0x0005e2000b901c48 */
[----:B------:R-:W-:Y:S01]  /*10f0*/  SHF.L.U32 R132, R4, 0x2, RZ ;  /* 0x0000000204847819 */ /* 0x000fe200000006ff */
[----:B------:R-:W-:Y:S01]  /*1100*/  IMAD.WIDE R28, R28, R29, c[0x0][0x168] ;  /* 0x00005a001c1c7625 */ /* 0x000fe200078e021d */
[----:B------:R-:W-:Y:S01]  /*1110*/  SHF.L.U32 R130, R6, 0x2, RZ ;  /* 0x0000000206827819 */ /* 0x000fe200000006ff */
[----:B------:R3:W-:Y:S01]  /*1120*/  LDGSTS.E.BYPASS.128 [R134], [R16.64] ;  /* 0x0000000010867fae */ /* 0x0007e2000b901c48 */
[----:B------:R-:W-:-:S02]  /*1130*/  SHF.L.U32 R128, R8, 0x2, RZ ;  /* 0x0000000208807819 */ /* 0x000fc400000006ff */
[----:B------:R-:W-:Y:S01]  /*1140*/  SHF.L.U32 R126, R10, 0x2, RZ ;  /* 0x000000020a7e7819 */ /* 0x000fe200000006ff */
[----:B------:R4:W-:Y:S01]  /*1150*/  LDGSTS.E.BYPASS.128 [R132], [R18.64] ;  /* 0x0000000012847fae */ /* 0x0009e2000b901c48 */
[----:B------:R-:W-:Y:S02]  /*1160*/  IADD3 R2, P0, R14, 0x100, RZ ;  /* 0x000001000e027810 */ /* 0x000fe40007f1e0ff */
[----:B------:R-:W-:Y:S01]  /*1170*/  IADD3 R0, P1, R12, 0x100, RZ ;  /* 0x000001000c007810 */ /* 0x000fe20007f3e0ff */
[----:B------:R1:W-:Y:S01]  /*1180*/  LDGSTS.E.BYPASS.128 [R130], [R22.64] ;  /* 0x0000000016827fae */ /* 0x0003e2000b901c48 */
[----:B------:R-:W-:Y:S02]  /*1190*/  IADD3.X R5, RZ, R15, RZ, P0, !PT ;  /* 0x0000000fff057210 */ /* 0x000fe400007fe4ff */
[----:B------:R-:W-:Y:S01]  /*11a0*/  IADD3.X R3, RZ, R13, RZ, P1, !PT ;  /* 0x0000000dff037210 */ /* 0x000fe20000ffe4ff */
[----:B------:R5:W-:Y:S01]  /*11b0*/  LDGSTS.E.BYPASS.128 [R128], [R24.64] ;  /* 0x0000000018807fae */ /* 0x000be2000b901c48 */
[----:B------:R-:W-:-:S02]  /*11c0*/  IADD3 R6, P0, R18, 0x100, RZ ;  /* 0x0000010012067810 */ /* 0x000fc40007f1e0ff */
[----:B------:R-:W-:Y:S01]  /*11d0*/  IADD3 R4, P1, R16, 0x100, RZ ;  /* 0x0000010010047810 */ /* 0x000fe20007f3e0ff */
[----:B------:R1:W-:Y:S01]  /*11e0*/  LDGSTS.E.BYPASS.128 [R126], [R26.64] ;  /* 0x000000001a7e7fae */ /* 0x0003e2000b901c48 */
[----:B------:R-:W-:Y:S02]  /*11f0*/  IADD3.X R9, RZ, R19, RZ, P0, !PT ;  /* 0x00000013ff097210 */ /* 0x000fe400007fe4ff */
[----:B------:R-:W-:Y:S01]  /*1200*/  IADD3.X R7, RZ, R17, RZ, P1, !PT ;  /* 0x00000011ff077210 */ /* 0x000fe20000ffe4ff */
[----:B------:R1:W-:Y:S01]  /*1210*/  LDGSTS.E.BYPASS.128 [R124], [R28.64] ;  /* 0x000000001c7c7fae */ /* 0x0003e2000b901c48 */
[----:B------:R-:W-:Y:S02]  /*1220*/  IADD3 R10, P0, R24, 0x100, RZ ;  /* 0x00000100180a7810 */ /* 0x000fe40007f1e0ff */
[----:B------:R-:W-:Y:S01]  /*1230*/  IADD3 R8, P1, R22, 0x100, RZ ;  /* 0x0000010016087810 */ /* 0x000fe20007f3e0ff */
[----:B------:R-:W0:Y:S01]  /*1240*/  LDGDEPBAR ;  /* 0x00000000000079af */ /* 0x000e220000000000 */
[----:B------:R-:W-:-:S02]  /*1250*/  LOP3.LUT R121, R121, 0x5c, RZ, 0x3c, !PT ;  /* 0x0000005c79797812 */ /* 0x000fc400078e3cff */
[----:B------:R-:W-:Y:S01]  /*1260*/  IADD3.X R11, RZ, R23, RZ, P1, !PT ;  /* 0x00000017ff0b7210 */ /* 0x000fe20000ffe4ff */
[----:B------:R1:W-:Y:S04]  /*1270*/  LDGSTS.E.BYPASS.128 [R138+0x8000], [R30.64] ;  /* 0x080000001e8a7fae */ /* 0x0003e8000b901c48 */
[----:B------:R1:W-:Y:S04]  /*1280*/  LDGSTS.E.BYPASS.128 [R136+0x8000], [R32.64] ;  /* 0x0800000020887fae */ /* 0x0003e8000b901c48 */
[----:B------:R1:W-:Y:S04]  /*1290*/  LDGSTS.E.BYPASS.128 [R134+0x8000], [R34.64] ;  /* 0x0800000022867fae */ /* 0x0003e8000b901c48 */
[----:B------:R1:W-:Y:S04]  /*12a0*/  LDGSTS.E.BYPASS.128 [R132+0x8000], [R36.64] ;  /* 0x0800000024847fae */ /* 0x0003e8000b901c48 */
[----:B------:R-:W0:Y:S04]  /*12b0*/  LDGDEPBAR ;  /* 0x00000000000079af */ /* 0x000e280000000000 */
[----:B------:R-:W-:Y:S06]  /*12c0*/  BAR.SYNC 0x0 ;  /* 0x0000000000007b1d */ /* 0x000fec0000000000 */
[----:B------:R-:W-:Y:S01]  /*12d0*/  @!PT LDS RZ, [RZ] ;  /* 0x00000000fffff984 */ /* 0x000fe20000000800 */
[----:B------:R-:W-:Y:S01]  /*12e0*/  @!PT LDS RZ, [RZ] ;  /* 0x00000000fffff984 */ /* 0x000fe20000000800 */
[----:B------:R-:W-:Y:S01]  /*12f0*/  @!PT LDS RZ, [RZ] ;  /* 0x00000000fffff984 */ /* 0x000fe20000000800 */
[----:B------:R1:W-:Y:S04]  /*1300*/  LDGSTS.E.BYPASS.128 [R138+0x4000], [R12.64+0x80] ;  /* 0x040000800c8a7fae */ /* 0x0003e8000b901c48 */
[----:B------:R2:W-:Y:S04]  /*1310*/  LDGSTS.E.BYPASS.128 [R136+0x4000], [R14.64+0x80] ;  /* 0x040000800e887fae */ /* 0x0005e8000b901c48 */
[----:B------:R3:W-:Y:S04]  /*1320*/  LDGSTS.E.BYPASS.128 [R134+0x4000], [R16.64+0x80] ;  /* 0x0400008010867fae */ /* 0x0007e8000b901c48 */
[----:B------:R4:W-:Y:S01]  /*1330*/  LDGSTS.E.BYPASS.128 [R132+0x4000], [R18.64+0x80] ;  /* 0x0400008012847fae */ /* 0x0009e2000b901c48 */
[----:B-1----:R-:W-:-:S02]  /*1340*/  IADD3.X R13, RZ, R25, RZ, P0, !PT ;  /* 0x00000019ff0d7210 */ /* 0x002fc400007fe4ff */
[----:B------:R-:W-:Y:S01]  /*1350*/  IADD3 R12, P1, R26, 0x100, RZ ;  /* 0x000001001a0c7810 */ /* 0x000fe20007f3e0ff */
[----:B------:R1:W-:Y:S01]  /*1360*/  LDGSTS.E.BYPASS.128 [R130+0x4000], [R22.64+0x80] ;  /* 0x0400008016827fae */ /* 0x0003e2000b901c48 */
[----:B--2---:R-:W-:Y:S02]  /*1370*/  IADD3 R14, P0, R28, 0x100, RZ ;  /* 0x000001001c0e7810 */ /* 0x004fe40007f1e0ff */
[----:B------:R-:W-:Y:S01]  /*1380*/  IADD3.X R15, RZ, R27, RZ, P1, !PT ;  /* 0x0000001bff0f7210 */ /* 0x000fe20000ffe4ff */
[----:B------:R5:W-:Y:S01]  /*1390*/  LDGSTS.E.BYPASS.128 [R128+0x4000], [R24.64+0x80] ;  /* 0x0400008018807fae */ /* 0x000be2000b901c48 */
[----:B---3--:R-:W-:Y:S02]  /*13a0*/  IADD3.X R17, RZ, R29, RZ, P0, !PT ;  /* 0x0000001dff117210 */ /* 0x008fe400007fe4ff */
[----:B------:R-:W-:Y:S01]  /*13b0*/  IADD3 R16, P1, R30, 0x100, RZ ;  /* 0x000001001e107810 */ /* 0x000fe20007f3e0ff */
[----:B------:R2:W-:Y:S01]  /*13c0*/  LDGSTS.E.BYPASS.128 [R126+0x4000], [R26.64+0x80] ;  /* 0x040000801a7e7fae */ /* 0x0005e2000b901c48 */
[----:B----4-:R-:W-:-:S02]  /*13d0*/  IADD3 R18, P0, R32, 0x100, RZ ;  /* 0x0000010020127810 */ /* 0x010fc40007f1e0ff */
[----:B------:R-:W-:Y:S01]  /*13e0*/  IADD3.X R19, RZ, R31, RZ, P1, !PT ;  /* 0x0000001fff137210 */ /* 0x000fe20000ffe4ff */
[----:B------:R3:W-:Y:S01]  /*13f0*/  LDGSTS.E.BYPASS.128 [R124+0x4000], [R28.64+0x80] ;  /* 0x040000801c7c7fae */ /* 0x0007e2000b901c48 */
[----:B------:R-:W-:Y:S02]  /*1400*/  IADD3.X R112, RZ, R33, RZ, P0, !PT ;  /* 0x00000021ff707210 */ /* 0x000fe400007fe4ff */
[----:B------:R-:W-:Y:S01]  /*1410*/  IADD3 R116, P0, R36, 0x100, RZ ;  /* 0x0000010024747810 */ /* 0x000fe20007f1e0ff */
[----:B------:R-:W0:Y:S01]  /*1420*/  LDGDEPBAR ;  /* 0x00000000000079af */ /* 0x000e220000000000 */
[----:B------:R-:W-:Y:S01]  /*1430*/  IADD3 R114, P1, R34, 0x100, RZ ;  /* 0x0000010022727810 */ /* 0x000fe20007f3e0ff */
[----:B-----5:R-:W-:Y:S01]  /*1440*/  CS2R R24, SRZ ;  /* 0x0000000000187805 */ /* 0x020fe2000001ff00 */
[----:B------:R-:W-:Y:S01]  /*1450*/  IADD3.X R115, RZ, R37, RZ, P0, !PT ;  /* 0x00000025ff737210 */ /* 0x000fe200007fe4ff */
[----:B------:R4:W-:Y:S01]  /*1460*/  LDGSTS.E.BYPASS.128 [R138+0xa000], [R30.64+0x80] ;  /* 0x0a0000801e8a7fae */ /* 0x0009e2000b901c48 */
[----:B------:R-:W-:Y:S01]  /*1470*/  IADD3.X R113, RZ, R35, RZ, P1, !PT ;  /* 0x00000023ff717210 */ /* 0x000fe20000ffe4ff */
[----:B--2---:R-:W-:-:S02]  /*1480*/  CS2R R26, SRZ ;  /* 0x00000000001a7805 */ /* 0x004fc4000001ff00 */
[----:B------:R1:W-:Y:S01]  /*1490*/  LDGSTS.E.BYPASS.128 [R136+0xa000], [R32.64+0x80] ;  /* 0x0a00008020887fae */ /* 0x0003e2000b901c48 */
[----:B---3--:R-:W-:-:S03]  /*14a0*/  CS2R R28, SRZ ;  /* 0x00000000001c7805 */ /* 0x008fc6000001ff00 */
[----:B------:R1:W-:Y:S04]  /*14b0*/  LDGSTS.E.BYPASS.128 [R134+0xa000], [R34.64+0x80] ;  /* 0x0a00008022867fae */ /* 0x0003e8000b901c48 */
[----:B------:R2:W-:Y:S01]  /*14c0*/  LDGSTS.E.BYPASS.128 [R132+0xa000], [R36.64+0x80] ;  /* 0x0a00008024847fae */ /* 0x0005e2000b901c48 */
[----:B----4-:R-:W-:Y:S01]  /*14d0*/  CS2R R30, SRZ ;  /* 0x00000000001e7805 */ /* 0x010fe2000001ff00 */
[----:B------:R-:W-:Y:S02]  /*14e0*/  UMOV UR8, 0x8000 ;  /* 0x0000800000087882 */ /* 0x000fe40000000000 */
[----:B------:R-:W0:Y:S01]  /*14f0*/  LDGDEPBAR ;  /* 0x00000000000079af */ /* 0x000e220000000000 */
[----:B--2---:R-:W-:Y:S01]  /*1500*/  CS2R R36, SRZ ;  /* 0x0000000000247805 */ /* 0x004fe2000001ff00 */
[----:B------:R-:W-:-:S04]  /*1510*/  DEPBAR.LE SB0, 0x2 ;  /* 0x000080800000791a */ /* 0x000fc80000000000 */
[----:B-1----:R-:W-:Y:S06]  /*1520*/  BAR.SYNC 0x0 ;  /* 0x0000000000007b1d */ /* 0x002fec0000000000 */
.L_x_1:
[----:B------:R-:W-:Y:S01]  /*1530*/  LEA R125, R122, UR8, 0x7 ;  /* 0x000000087a7d7c11 */ /* 0x000fe2000f8e38ff */
[----:B------:R-:W-:Y:S01]  /*1540*/  LDS.128 R20, [R120.X4+UR5] ;  /* 0x0000000578147984 */ /* 0x000fe20008004c00 */
[----:B------:R-:W-:Y:S01]  /*1550*/  IADD3 R123, R123, 0x20, RZ ;  /* 0x000000207b7b7810 */ /* 0x000fe20007ffe0ff */
[----:B------:R-:W-:Y:S01]  /*1560*/  ULDC.64 UR10, c[0x0][0x118] ;  /* 0x00004600000a7ab9 */ /* 0x000fe20000000a00 */
[----:B------:R-:W-:Y:S01]  /*1570*/  IADD3 R119, R119, 0x1, RZ ;  /* 0x0000000177777810 */ /* 0x000fe20007ffe0ff */
[----:B------:R-:W1:Y:S01]  /*1580*/  LDS.128 R76, [R125+0x100] ;  /* 0x000100007d4c7984 */ /* 0x000e620000000c00 */
[----:B------:R-:W-:Y:S02]  /*1590*/  UIADD3 UR4, UR4, 0x1, URZ ;  /* 0x0000000104047890 */ /* 0x000fe4000fffe03f */
[----:B------:R-:W-:Y:S01]  /*15a0*/  ISETP.GE.AND P1, PT, R119, 0x2, PT ;  /* 0x000000027700780c */ /* 0x000fe20003f26270 */
[----:B------:R-:W2:Y:S01]  /*15b0*/  LDS.128 R52, [R125] ;  /* 0x000000007d347984 */ /* 0x000ea20000000c00 */
[----:B------:R-:W-:-:S02]  /*15c0*/  UISETP.GE.AND UP0, UPT, UR4, 0x2, UPT ;  /* 0x000000020400788c */ /* 0x000fc4000bf06270 */
[----:B------:R-:W-:Y:S01]  /*15d0*/  SEL R119, R119, RZ, !P1 ;  /* 0x000000ff77777207 */ /* 0x000fe20004800000 */
[----:B------:R-:W3:Y:S01]  /*15e0*/  LDS.128 R32, [R125+0x80] ;  /* 0x000080007d207984 */ /* 0x000ee20000000c00 */
[----:B------:R-:W-:-:S03]  /*15f0*/  USEL UR4, UR4, URZ, !UP0 ;  /* 0x0000003f04047287 */ /* 0x000fc6000c000000 */
[----:B------:R-:W4:Y:S01]  /*1600*/  LDS.128 R100, [R125+0x180] ;  /* 0x000180007d647984 */ /* 0x000f220000000c00 */
[----:B------:R-:W-:-:S03]  /*1610*/  ULEA UR8, UR4, 0x8000, 0xd ;  /* 0x0000800004087891 */ /* 0x000fc6000f8e683f */
[----:B------:R-:W5:Y:S04]  /*1620*/  LDS.128 R104, [R120.X4+UR5+0x80] ;  /* 0x0000800578687984 */ /* 0x000f680008004c00 */
[----:B------:R-:W5:Y:S01]  /*1630*/  LDS.128 R88, [R120.X4+UR5+0x100] ;  /* 0x0001000578587984 */ /* 0x000f620008004c00 */
[C---:B-1----:R-:W-:Y:S01]  /*1640*/  FFMA R110, R20.reuse, R76, R110 ;  /* 0x0000004c146e7223 */ /* 0x042fe2000000006e */
[----:B--2---:R-:W-:-:S03]  /*1650*/  FFMA R108, R20, R52, R108 ;  /* 0x00000034146c7223 */ /* 0x004fc6000000006c */
[C---:B------:R-:W-:Y:S01]  /*1660*/  FFMA R127, R21.reuse, R77, R110 ;  /* 0x0000004d157f7223 */ /* 0x040fe2000000006e */
[----:B---3--:R-:W-:Y:S01]  /*1670*/  FFMA R140, R20, R32, R109 ;  /* 0x00000020148c7223 */ /* 0x008fe2000000006d */
[C---:B------:R-:W-:Y:S02]  /*1680*/  FFMA R131, R21.reuse, R53, R108 ;  /* 0x0000003515837223 */ /* 0x040fe4000000006c */
[----:B------:R-:W-:Y:S01]  /*1690*/  FFMA R142, R22, R78, R127 ;  /* 0x0000004e168e7223 */ /* 0x000fe2000000007f */
[----:B----4-:R-:W-:Y:S01]  /*16a0*/  FFMA R20, R20, R100, R111 ;  /* 0x0000006414147223 */ /* 0x010fe2000000006f */
[C---:B------:R-:W-:Y:S01]  /*16b0*/  FFMA R129, R21.reuse, R33, R140 ;  /* 0x0000002115817223 */ /* 0x040fe2000000008c */
[----:B------:R-:W1:Y:S02]  /*16c0*/  LDS.128 R108, [R120.X4+UR5+0x180] ;  /* 0x00018005786c7984 */ /* 0x000e640008004c00 */
[----:B------:R-:W-:Y:S01]  /*16d0*/  FFMA R21, R21, R101, R20 ;  /* 0x0000006515157223 */ /* 0x000fe20000000014 */
[C---:B------:R-:W-:Y:S01]  /*16e0*/  FFMA R140, R22.reuse, R34, R129 ;  /* 0x00000022168c7223 */ /* 0x040fe20000000081 */
[----:B------:R-:W-:Y:S01]  /*16f0*/  FFMA R20, R22, R54, R131 ;  /* 0x0000003616147223 */ /* 0x000fe20000000083 */
[----:B-----5:R-:W-:Y:S01]  /*1700*/  FFMA R66, R104, R76, R66 ;  /* 0x0000004c68427223 */ /* 0x020fe20000000042 */
[----:B------:R-:W-:Y:S01]  /*1710*/  FFMA R22, R22, R102, R21 ;  /* 0x0000006616167223 */ /* 0x000fe20000000015 */
[C---:B------:R-:W-:Y:S01]  /*1720*/  FFMA R64, R104.reuse, R52, R64 ;  /* 0x0000003468407223 */ /* 0x040fe20000000040 */
[C---:B------:R-:W-:Y:S01]  /*1730*/  FFMA R127, R23.reuse, R55, R20 ;  /* 0x00000037177f7223 */ /* 0x040fe20000000014 */
[C---:B------:R-:W-:Y:S01]  /*1740*/  FFMA R20, R104.reuse, R32, R65 ;  /* 0x0000002068147223 */ /* 0x040fe20000000041 */
[C---:B------:R-:W-:Y:S01]  /*1750*/  FFMA R133, R23.reuse, R103, R22 ;  /* 0x0000006717857223 */ /* 0x040fe20000000016 */
[----:B------:R-:W-:Y:S01]  /*1760*/  FFMA R22, R104, R100, R67 ;  /* 0x0000006468167223 */ /* 0x000fe20000000043 */
[C---:B------:R-:W-:Y:S01]  /*1770*/  FFMA R129, R23.reuse, R35, R140 ;  /* 0x0000002317817223 */ /* 0x040fe2000000008c */
[----:B------:R-:W-:Y:S01]  /*1780*/  FFMA R131, R23, R79, R142 ;  /* 0x0000004f17837223 */ /* 0x000fe2000000008e */
[C---:B------:R-:W-:Y:S01]  /*1790*/  FFMA R135, R105.reuse, R33, R20 ;  /* 0x0000002169877223 */ /* 0x040fe20000000014 */
[C---:B------:R-:W-:Y:S01]  /*17a0*/  FFMA R65, R105.reuse, R101, R22 ;  /* 0x0000006569417223 */ /* 0x040fe20000000016 */
[C---:B------:R-:W-:Y:S01]  /*17b0*/  FFMA R67, R105.reuse, R77, R66 ;  /* 0x0000004d69437223 */ /* 0x040fe20000000042 */
[----:B------:R-:W2:Y:S01]  /*17c0*/  LDS.128 R20, [R120.X4+UR5+0x1000] ;  /* 0x0010000578147984 */ /* 0x000ea20008004c00 */
[----:B------:R-:W-:Y:S01]  /*17d0*/  FFMA R105, R105, R53, R64 ;  /* 0x0000003569697223 */ /* 0x000fe20000000040 */
        /* <DEDUP_REMOVED lines=9> */
[----:B------:R-:W-:Y:S01]  /*1870*/  FFMA R36, R88, R52, R36 ;  /* 0x0000003458247223 */ /* 0x000fe20000000024 */
[C---:B------:R-:W-:Y:S01]  /*1880*/  FFMA R67, R89.reuse, R77, R64 ;  /* 0x0000004d59437223 */ /* 0x040fe20000000040 */
[C---:B------:R-:W-:Y:S01]  /*1890*/  FFMA R65, R89.reuse, R101, R66 ;  /* 0x0000006559417223 */ /* 0x040fe20000000042 */
[C---:B------:R-:W-:Y:S01]  /*18a0*/  FFMA R139, R89.reuse, R33, R38 ;  /* 0x00000021598b7223 */ /* 0x040fe20000000026 */
[----:B------:R-:W-:Y:S01]  /*18b0*/  FFMA R89, R89, R53, R36 ;  /* 0x0000003559597223 */ /* 0x000fe20000000024 */
[C---:B------:R-:W-:Y:S01]  /*18c0*/  FFMA R66, R90.reuse, R78, R67 ;  /* 0x0000004e5a427223 */ /* 0x040fe20000000043 */
[----:B------:R-:W3:Y:S01]  /*18d0*/  LDS.128 R36, [R120.X4+UR5+0x1080] ;  /* 0x0010800578247984 */ /* 0x000ee20008004c00 */
[C---:B------:R-:W-:Y:S01]  /*18e0*/  FFMA R64, R90.reuse, R34, R139 ;  /* 0x000000225a407223 */ /* 0x040fe2000000008b */
[C---:B------:R-:W-:Y:S01]  /*18f0*/  FFMA R88, R90.reuse, R102, R65 ;  /* 0x000000665a587223 */ /* 0x040fe20000000041 */
[----:B------:R-:W-:Y:S01]  /*1900*/  FFMA R90, R90, R54, R89 ;  /* 0x000000365a5a7223 */ /* 0x000fe20000000059 */
[C---:B------:R-:W-:Y:S01]  /*1910*/  FFMA R139, R91.reuse, R79, R66 ;  /* 0x0000004f5b8b7223 */ /* 0x040fe20000000042 */
[----:B------:R-:W-:Y:S01]  /*1920*/  FFMA R89, R91, R35, R64 ;  /* 0x000000235b597223 */ /* 0x000fe20000000040 */
[C---:B-1----:R-:W-:Y:S01]  /*1930*/  FFMA R64, R108.reuse, R76, R42 ;  /* 0x0000004c6c407223 */ /* 0x042fe2000000002a */
        /* <DEDUP_REMOVED lines=8> */
[----:B------:R-:W1:Y:S01]  /*19c0*/  LDS.128 R40, [R120.X4+UR5+0x1100] ;  /* 0x0011000578287984 */ /* 0x000e620008004c00 */
[C---:B------:R-:W-:Y:S01]  /*19d0*/  FFMA R64, R110.reuse, R34, R143 ;  /* 0x000000226e407223 */ /* 0x040fe2000000008f */
[----:B------:R-:W-:Y:S01]  /*19e0*/  FFMA R141, R91, R103, R88 ;  /* 0x000000675b8d7223 */ /* 0x000fe20000000058 */
[C---:B------:R-:W-:Y:S01]  /*19f0*/  FFMA R88, R110.reuse, R102, R65 ;  /* 0x000000666e587223 */ /* 0x040fe20000000041 */
[----:B------:R-:W-:Y:S01]  /*1a00*/  FFMA R110, R110, R54, R109 ;  /* 0x000000366e6e7223 */ /* 0x000fe2000000006d */
[C---:B------:R-:W-:Y:S01]  /*1a10*/  FFMA R143, R111.reuse, R79, R66 ;  /* 0x0000004f6f8f7223 */ /* 0x040fe20000000042 */
[----:B------:R-:W-:Y:S01]  /*1a20*/  FFMA R109, R111, R35, R64 ;  /* 0x000000236f6d7223 */ /* 0x000fe20000000040 */
[----:B------:R-:W-:Y:S01]  /*1a30*/  FFMA R137, R107, R103, R104 ;  /* 0x000000676b897223 */ /* 0x000fe20000000068 */
[C---:B--2---:R-:W-:Y:S01]  /*1a40*/  FFMA R66, R20.reuse, R100, R75 ;  /* 0x0000006414427223 */ /* 0x044fe2000000004b */
[C---:B------:R-:W-:Y:S01]  /*1a50*/  FFMA R64, R20.reuse, R32, R73 ;  /* 0x0000002014407223 */ /* 0x040fe20000000049 */
[C---:B------:R-:W-:Y:S01]  /*1a60*/  FFMA R74, R20.reuse, R76, R74 ;  /* 0x0000004c144a7223 */ /* 0x040fe2000000004a */
[----:B------:R-:W-:Y:S01]  /*1a70*/  FFMA R20, R20, R52, R72 ;  /* 0x0000003414147223 */ /* 0x000fe20000000048 */
[C---:B------:R-:W-:Y:S01]  /*1a80*/  FFMA R73, R21.reuse, R101, R66 ;  /* 0x0000006515497223 */ /* 0x040fe20000000042 */
[C---:B------:R-:W-:Y:S01]  /*1a90*/  FFMA R147, R21.reuse, R33, R64 ;  /* 0x0000002115937223 */ /* 0x040fe20000000040 */
[C---:B------:R-:W-:Y:S01]  /*1aa0*/  FFMA R75, R21.reuse, R77, R74 ;  /* 0x0000004d154b7223 */ /* 0x040fe2000000004a */
[----:B------:R-:W-:Y:S01]  /*1ab0*/  FFMA R21, R21, R53, R20 ;  /* 0x0000003515157223 */ /* 0x000fe20000000014 */
[----:B------:R-:W2:Y:S01]  /*1ac0*/  LDS.128 R64, [R120.X4+UR5+0x1180] ;  /* 0x0011800578407984 */ /* 0x000ea20008004c00 */
        /* <DEDUP_REMOVED lines=8> */
[C---:B---3--:R-:W-:Y:S01]  /*1b50*/  FFMA R22, R36.reuse, R100, R71 ;  /* 0x0000006424167223 */ /* 0x048fe20000000047 */
[C---:B------:R-:W-:Y:S01]  /*1b60*/  FFMA R20, R36.reuse, R32, R69 ;  /* 0x0000002024147223 */ /* 0x040fe20000000045 */
[C---:B------:R-:W-:Y:S01]  /*1b70*/  FFMA R70, R36.reuse, R76, R70 ;  /* 0x0000004c24467223 */ /* 0x040fe20000000046 */
[----:B------:R-:W-:Y:S01]  /*1b80*/  FFMA R36, R36, R52, R68 ;  /* 0x0000003424247223 */ /* 0x000fe20000000044 */
[C---:B------:R-:W-:Y:S01]  /*1b90*/  FFMA R69, R37.reuse, R101, R22 ;  /* 0x0000006525457223 */ /* 0x040fe20000000016 */
[C---:B------:R-:W-:Y:S01]  /*1ba0*/  FFMA R151, R37.reuse, R33, R20 ;  /* 0x0000002125977223 */ /* 0x040fe20000000014 */
[C---:B------:R-:W-:Y:S01]  /*1bb0*/  FFMA R71, R37.reuse, R77, R70 ;  /* 0x0000004d25477223 */ /* 0x040fe20000000046 */
[----:B------:R-:W3:Y:S01]  /*1bc0*/  LDS.128 R20, [R120.X4+UR5+0x2000] ;  /* 0x0020000578147984 */ /* 0x000ee20008004c00 */
        /* <DEDUP_REMOVED lines=17> */
[----:B------:R-:W1:Y:S01]  /*1ce0*/  LDS.128 R36, [R120.X4+UR5+0x2080] ;  /* 0x0020800578247984 */ /* 0x000e620008004c00 */
[C---:B------:R-:W-:Y:S01]  /*1cf0*/  FFMA R70, R42.reuse, R102, R81 ;  /* 0x000000662a467223 */ /* 0x040fe20000000051 */
[C---:B------:R-:W-:Y:S01]  /*1d00*/  FFMA R68, R42.reuse, R78, R83 ;  /* 0x0000004e2a447223 */ /* 0x040fe20000000053 */
[C---:B------:R-:W-:Y:S01]  /*1d10*/  FFMA R40, R42.reuse, R34, R155 ;  /* 0x000000222a287223 */ /* 0x040fe2000000009b */
[----:B------:R-:W-:Y:S01]  /*1d20*/  FFMA R42, R42, R54, R41 ;  /* 0x000000362a2a7223 */ /* 0x000fe20000000029 */
[C---:B------:R-:W-:Y:S01]  /*1d30*/  FFMA R155, R43.reuse, R103, R70 ;  /* 0x000000672b9b7223 */ /* 0x040fe20000000046 */
[C---:B--2---:R-:W-:Y:S01]  /*1d40*/  FFMA R50, R64.reuse, R76, R50 ;  /* 0x0000004c40327223 */ /* 0x044fe20000000032 */
[C---:B------:R-:W-:Y:S01]  /*1d50*/  FFMA R81, R43.reuse, R35, R40 ;  /* 0x000000232b517223 */ /* 0x040fe20000000028 */
[C---:B------:R-:W-:Y:S01]  /*1d60*/  FFMA R157, R43.reuse, R55, R42 ;  /* 0x000000372b9d7223 */ /* 0x040fe2000000002a */
[C---:B------:R-:W-:Y:S01]  /*1d70*/  FFMA R42, R64.reuse, R100, R51 ;  /* 0x00000064402a7223 */ /* 0x040fe20000000033 */
[C---:B------:R-:W-:Y:S01]  /*1d80*/  FFMA R40, R64.reuse, R32, R49 ;  /* 0x0000002040287223 */ /* 0x040fe20000000031 */
[----:B------:R-:W-:Y:S01]  /*1d90*/  FFMA R83, R43, R79, R68 ;  /* 0x0000004f2b537223 */ /* 0x000fe20000000044 */
        /* <DEDUP_REMOVED lines=28> */
[C---:B-1----:R-:W-:Y:S01]  /*1f60*/  FFMA R46, R36.reuse, R76, R46 ;  /* 0x0000004c242e7223 */ /* 0x042fe2000000002e */
        /* <DEDUP_REMOVED lines=9> */
[----:B------:R-:W1:Y:S01]  /*2000*/  LDS.128 R20, [R120.X4+UR5+0x3000] ;  /* 0x0030000578147984 */ /* 0x000e620008004c00 */
[----:B------:R-:W-:Y:S01]  /*2010*/  FFMA R37, R37, R53, R36 ;  /* 0x0000003525257223 */ /* 0x000fe20000000024 */
[C---:B------:R-:W-:Y:S01]  /*2020*/  FFMA R68, R38.reuse, R102, R45 ;  /* 0x0000006626447223 */ /* 0x040fe2000000002d */
[C---:B------:R-:W-:Y:S01]  /*2030*/  FFMA R66, R38.reuse, R78, R47 ;  /* 0x0000004e26427223 */ /* 0x040fe2000000002f */
[C---:B------:R-:W-:Y:S01]  /*2040*/  FFMA R44, R38.reuse, R34, R44 ;  /* 0x00000022262c7223 */ /* 0x040fe2000000002c */
        /* <DEDUP_REMOVED lines=13> */
[----:B------:R-:W-:Y:S01]  /*2120*/  FFMA R91, R91, R55, R90 ;  /* 0x000000375b5b7223 */ /* 0x000fe2000000005a */
[----:B------:R-:W2:Y:S01]  /*2130*/  LDS.128 R28, [R120.X4+UR5+0x3080] ;  /* 0x00308005781c7984 */ /* 0x000ea20008004c00 */
[----:B------:R-:W-:Y:S01]  /*2140*/  FFMA R82, R42, R102, R37 ;  /* 0x000000662a527223 */ /* 0x000fe20000000025 */
[C---:B---3--:R-:W-:Y:S01]  /*2150*/  FFMA R36, R48.reuse, R100, R27 ;  /* 0x0000006430247223 */ /* 0x048fe2000000001b */
[C---:B------:R-:W-:Y:S01]  /*2160*/  FFMA R26, R48.reuse, R76, R26 ;  /* 0x0000004c301a7223 */ /* 0x040fe2000000001a */
[C---:B------:R-:W-:Y:S01]  /*2170*/  FFMA R24, R48.reuse, R52, R24 ;  /* 0x0000003430187223 */ /* 0x040fe20000000018 */
[----:B------:R-:W-:Y:S01]  /*2180*/  FFMA R48, R48, R32, R25 ;  /* 0x0000002030307223 */ /* 0x000fe20000000019 */
[C---:B------:R-:W-:Y:S01]  /*2190*/  FFMA R25, R49.reuse, R101, R36 ;  /* 0x0000006531197223 */ /* 0x040fe20000000024 */
[C---:B------:R-:W-:Y:S01]  /*21a0*/  FFMA R27, R49.reuse, R77, R26 ;  /* 0x0000004d311b7223 */ /* 0x040fe2000000001a */
[----:B------:R-:W-:Y:S01]  /*21b0*/  FFMA R37, R49, R53, R24 ;  /* 0x0000003531257223 */ /* 0x000fe20000000018 */
[----:B------:R-:W-:Y:S01]  /*21c0*/  FFMA R107, R107, R55, R106 ;  /* 0x000000376b6b7223 */ /* 0x000fe2000000006a */
[C---:B------:R-:W-:Y:S01]  /*21d0*/  FFMA R104, R50.reuse, R102, R25 ;  /* 0x0000006632687223 */ /* 0x040fe20000000019 */
[-C--:B------:R-:W-:Y:S01]  /*21e0*/  FFMA R90, R50, R78.reuse, R27 ;  /* 0x0000004e325a7223 */ /* 0x080fe2000000001b */
[----:B------:R-:W-:Y:S01]  /*21f0*/  FFMA R80, R42, R78, R39 ;  /* 0x0000004e2a507223 */ /* 0x000fe20000000027 */
[----:B------:R-:W3:Y:S01]  /*2200*/  LDS.128 R24, [R120.X4+UR5+0x3100] ;  /* 0x0031000578187984 */ /* 0x000ee20008004c00 */
[-C--:B------:R-:W-:Y:S01]  /*2210*/  FFMA R106, R50, R54.reuse, R37 ;  /* 0x00000036326a7223 */ /* 0x080fe20000000025 */
[C---:B------:R-:W-:Y:S01]  /*2220*/  FFMA R86, R42.reuse, R54, R41 ;  /* 0x000000362a567223 */ /* 0x040fe20000000029 */
[----:B------:R-:W-:Y:S01]  /*2230*/  FFMA R49, R49, R33, R48 ;  /* 0x0000002131317223 */ /* 0x000fe20000000030 */
[C---:B------:R-:W-:Y:S01]  /*2240*/  FFMA R145, R111.reuse, R103, R88 ;  /* 0x000000676f917223 */ /* 0x040fe20000000058 */
[-C--:B------:R-:W-:Y:S01]  /*2250*/  FFMA R74, R42, R34.reuse, R45 ;  /* 0x000000222a4a7223 */ /* 0x080fe2000000002d */
[----:B------:R-:W-:Y:S01]  /*2260*/  FFMA R111, R111, R55, R110 ;  /* 0x000000376f6f7223 */ /* 0x000fe2000000006e */
        /* <DEDUP_REMOVED lines=18> */
[C---:B------:R-:W-:Y:S01]  /*2390*/  FFMA R82, R43.reuse, R103, R82 ;  /* 0x000000672b527223 */ /* 0x040fe20000000052 */
[C---:B------:R-:W-:Y:S01]  /*23a0*/  FFMA R80, R43.reuse, R79, R80 ;  /* 0x0000004f2b507223 */ /* 0x040fe20000000050 */
[C---:B--2---:R-:W-:Y:S01]  /*23b0*/  FFMA R56, R28.reuse, R52, R56 ;  /* 0x000000341c387223 */ /* 0x044fe20000000038 */
        /* <DEDUP_REMOVED lines=8> */
[C---:B------:R-:W-:Y:S01]  /*2440*/  FFMA R90, R51.reuse, R79, R90 ;  /* 0x0000004f335a7223 */ /* 0x040fe2000000005a */
[C---:B------:R-:W-:Y:S01]  /*2450*/  FFMA R88, R51.reuse, R35, R88 ;  /* 0x0000002333587223 */ /* 0x040fe20000000058 */
[----:B------:R-:W-:Y:S01]  /*2460*/  FFMA R106, R51, R55, R106 ;  /* 0x00000037336a7223 */ /* 0x000fe2000000006a */
[----:B------:R-:W-:Y:S01]  /*2470*/  FFMA R28, R28, R100, R59 ;  /* 0x000000641c1c7223 */ /* 0x000fe2000000003b */
[C---:B------:R-:W-:Y:S01]  /*2480*/  FFMA R142, R30.reuse, R54, R41 ;  /* 0x000000361e8e7223 */ /* 0x040fe20000000029 */
[C---:B------:R-:W-:Y:S01]  /*2490*/  FFMA R108, R30.reuse, R34, R23 ;  /* 0x000000221e6c7223 */ /* 0x040fe20000000017 */
[----:B------:R-:W-:Y:S01]  /*24a0*/  FFMA R110, R30, R78, R21 ;  /* 0x0000004e1e6e7223 */ /* 0x000fe20000000015 */
[----:B------:R-:W-:Y:S01]  /*24b0*/  LDS.128 R40, [R125+0x90] ;  /* 0x000090007d287984 */ /* 0x000fe20000000c00 */
[----:B------:R-:W-:Y:S01]  /*24c0*/  FFMA R29, R29, R101, R28 ;  /* 0x000000651d1d7223 */ /* 0x000fe2000000001c */
[----:B---3--:R-:W-:Y:S01]  /*24d0*/  FFMA R28, R24, R32, R97 ;  /* 0x00000020181c7223 */ /* 0x008fe20000000061 */
[C---:B------:R-:W-:Y:S01]  /*24e0*/  FFMA R110, R31.reuse, R79, R110 ;  /* 0x0000004f1f6e7223 */ /* 0x040fe2000000006e */
[----:B------:R-:W2:Y:S01]  /*24f0*/  LDS.128 R20, [R120.X4+UR5+0x10] ;  /* 0x0000100578147984 */ /* 0x000ea20008004c00 */
[----:B------:R-:W-:Y:S01]  /*2500*/  FFMA R140, R30, R102, R29 ;  /* 0x000000661e8c7223 */ /* 0x000fe2000000001d */
[C---:B------:R-:W-:Y:S01]  /*2510*/  FFMA R30, R24.reuse, R100, R99 ;  /* 0x00000064181e7223 */ /* 0x040fe20000000063 */
[C---:B------:R-:W-:Y:S01]  /*2520*/  FFMA R108, R31.reuse, R35, R108 ;  /* 0x000000231f6c7223 */ /* 0x040fe2000000006c */
[----:B------:R-:W3:Y:S01]  /*2530*/  LDS.128 R44, [R125+0x110] ;  /* 0x000110007d2c7984 */ /* 0x000ee20000000c00 */
[C---:B------:R-:W-:Y:S01]  /*2540*/  FFMA R140, R31.reuse, R103, R140 ;  /* 0x000000671f8c7223 */ /* 0x040fe2000000008c */
[----:B------:R-:W-:Y:S01]  /*2550*/  FFMA R142, R31, R55, R142 ;  /* 0x000000371f8e7223 */ /* 0x000fe2000000008e */
[C---:B------:R-:W-:Y:S01]  /*2560*/  FFMA R97, R25.reuse, R101, R30 ;  /* 0x0000006519617223 */ /* 0x040fe2000000001e */
[----:B------:R-:W4:Y:S01]  /*2570*/  LDS.128 R48, [R125+0x10] ;  /* 0x000010007d307984 */ /* 0x000f220000000c00 */
[C---:B------:R-:W-:Y:S01]  /*2580*/  FFMA R72, R25.reuse, R33, R28 ;  /* 0x0000002119487223 */ /* 0x040fe2000000001c */
[C---:B------:R-:W-:Y:S01]  /*2590*/  FFMA R98, R24.reuse, R76, R98 ;  /* 0x0000004c18627223 */ /* 0x040fe20000000062 */
[----:B------:R-:W-:Y:S01]  /*25a0*/  FFMA R24, R24, R52, R96 ;  /* 0x0000003418187223 */ /* 0x000fe20000000060 */
[----:B------:R-:W5:Y:S01]  /*25b0*/  LDS.128 R56, [R125+0x190] ;  /* 0x000190007d387984 */ /* 0x000f620000000c00 */
[----:B-1----:R-:W-:Y:S01]  /*25c0*/  FFMA R32, R36, R32, R93 ;  /* 0x0000002024207223 */ /* 0x002fe2000000005d */
        /* <DEDUP_REMOVED lines=26> */
[C---:B--2---:R-:W-:Y:S01]  /*2770*/  FFMA R34, R20.reuse, R40, R129 ;  /* 0x0000002814227223 */ /* 0x044fe20000000081 */
[----:B------:R-:W-:Y:S01]  /*2780*/  FFMA R93, R39, R55, R38 ;  /* 0x00000037275d7223 */ /* 0x000fe20000000026 */
[----:B---3--:R-:W-:-:S02]  /*2790*/  FFMA R36, R20, R44, R131 ;  /* 0x0000002c14247223 */ /* 0x008fc40000000083 */
[C---:B------:R-:W-:Y:S01]  /*27a0*/  FFMA R39, R21.reuse, R41, R34 ;  /* 0x0000002915277223 */ /* 0x040fe20000000022 */
[----:B----4-:R-:W-:Y:S01]  /*27b0*/  FFMA R32, R20, R48, R127 ;  /* 0x0000003014207223 */ /* 0x010fe2000000007f */
[C---:B------:R-:W-:Y:S02]  /*27c0*/  FFMA R37, R21.reuse, R45, R36 ;  /* 0x0000002d15257223 */ /* 0x040fe40000000024 */
[----:B------:R-:W-:Y:S01]  /*27d0*/  FFMA R36, R22, R42, R39 ;  /* 0x0000002a16247223 */ /* 0x000fe20000000027 */
[----:B-----5:R-:W-:Y:S01]  /*27e0*/  FFMA R20, R20, R56, R133 ;  /* 0x0000003814147223 */ /* 0x020fe20000000085 */
[C---:B------:R-:W-:Y:S01]  /*27f0*/  FFMA R53, R21.reuse, R49, R32 ;  /* 0x0000003115357223 */ /* 0x040fe20000000020 */
[C---:B------:R-:W-:Y:S01]  /*2800*/  FFMA R38, R22.reuse, R46, R37 ;  /* 0x0000002e16267223 */ /* 0x040fe20000000025 */
[----:B------:R-:W2:Y:S01]  /*2810*/  LDS.128 R32, [R120.X4+UR5+0x190] ;  /* 0x0001900578207984 */ /* 0x000ea20008004c00 */
[----:B------:R-:W-:Y:S01]  /*2820*/  FFMA R21, R21, R57, R20 ;  /* 0x0000003915157223 */ /* 0x000fe20000000014 */
[----:B------:R-:W-:Y:S01]  /*2830*/  FFMA R20, R22, R50, R53 ;  /* 0x0000003216147223 */ /* 0x000fe20000000035 */
[C---:B------:R-:W-:Y:S01]  /*2840*/  FFMA R101, R23.reuse, R43, R36 ;  /* 0x0000002b17657223 */ /* 0x040fe20000000024 */
[----:B-1----:R-:W-:Y:S01]  /*2850*/  FFMA R36, R28, R56, R137 ;  /* 0x000000381c247223 */ /* 0x002fe20000000089 */
[----:B------:R-:W-:Y:S01]  /*2860*/  FFMA R22, R22, R58, R21 ;  /* 0x0000003a16167223 */ /* 0x000fe20000000015 */
[----:B------:R-:W-:Y:S01]  /*2870*/  FFMA R95, R23, R51, R20 ;  /* 0x00000033175f7223 */ /* 0x000fe20000000014 */
[C---:B------:R-:W-:Y:S01]  /*2880*/  FFMA R20, R28.reuse, R40, R105 ;  /* 0x000000281c147223 */ /* 0x040fe20000000069 */
[----:B------:R-:W-:Y:S01]  /*2890*/  FFMA R37, R29, R57, R36 ;  /* 0x000000391d257223 */ /* 0x000fe20000000024 */
[----:B------:R-:W-:Y:S01]  /*28a0*/  FFMA R129, R23, R59, R22 ;  /* 0x0000003b17817223 */ /* 0x000fe20000000016 */
[C---:B------:R-:W-:Y:S01]  /*28b0*/  FFMA R22, R28.reuse, R44, R135 ;  /* 0x0000002c1c167223 */ /* 0x040fe20000000087 */
[----:B------:R-:W-:Y:S01]  /*28c0*/  FFMA R28, R28, R48, R107 ;  /* 0x000000301c1c7223 */ /* 0x000fe2000000006b */
[----:B------:R-:W-:Y:S01]  /*28d0*/  FFMA R53, R29, R41, R20 ;  /* 0x000000291d357223 */ /* 0x000fe20000000014 */
[----:B------:R-:W-:Y:S01]  /*28e0*/  FFMA R127, R23, R47, R38 ;  /* 0x0000002f177f7223 */ /* 0x000fe20000000026 */
        /* <DEDUP_REMOVED lines=76> */
[C---:B--2---:R-:W-:Y:S01]  /*2db0*/  FFMA R36, R24.reuse, R56, R155 ;  /* 0x0000003818247223 */ /* 0x044fe2000000009b */
[C---:B------:R-:W-:Y:S01]  /*2dc0*/  FFMA R69, R31.reuse, R43, R28 ;  /* 0x0000002b1f457223 */ /* 0x040fe2000000001c */
[----:B------:R-:W-:Y:S01]  /*2dd0*/  FFMA R149, R31, R51, R30 ;  /* 0x000000331f957223 */ /* 0x000fe2000000001e */
[C---:B------:R-:W-:Y:S01]  /*2de0*/  FFMA R30, R24.reuse, R44, R83 ;  /* 0x0000002c181e7223 */ /* 0x040fe20000000053 */
[C---:B------:R-:W-:Y:S01]  /*2df0*/  FFMA R28, R24.reuse, R40, R81 ;  /* 0x00000028181c7223 */ /* 0x040fe20000000051 */
[----:B------:R-:W-:Y:S01]  /*2e00*/  FFMA R24, R24, R48, R157 ;  /* 0x0000003018187223 */ /* 0x000fe2000000009d */
[C---:B------:R-:W-:Y:S01]  /*2e10*/  FFMA R37, R25.reuse, R57, R36 ;  /* 0x0000003919257223 */ /* 0x040fe20000000024 */
[C---:B------:R-:W-:Y:S01]  /*2e20*/  FFMA R39, R25.reuse, R45, R30 ;  /* 0x0000002d19277223 */ /* 0x040fe2000000001e */
[C---:B------:R-:W-:Y:S01]  /*2e30*/  FFMA R53, R25.reuse, R41, R28 ;  /* 0x0000002919357223 */ /* 0x040fe2000000001c */
[----:B------:R-:W-:Y:S01]  /*2e40*/  FFMA R25, R25, R49, R24 ;  /* 0x0000003119197223 */ /* 0x000fe20000000018 */
[-C--:B------:R-:W-:Y:S01]  /*2e50*/  FFMA R147, R31, R59.reuse, R38 ;  /* 0x0000003b1f937223 */ /* 0x080fe20000000026 */
[C---:B------:R-:W-:Y:S01]  /*2e60*/  FFMA R38, R26.reuse, R58, R37 ;  /* 0x0000003a1a267223 */ /* 0x040fe20000000025 */
[----:B------:R-:W2:Y:S01]  /*2e70*/  LDS.128 R28, [R120.X4+UR5+0x2090] ;  /* 0x00209005781c7984 */ /* 0x000ea20008004c00 */
        /* <DEDUP_REMOVED lines=33> */
[C---:B------:R-:W-:Y:S01]  /*3090*/  FFMA R36, R22.reuse, R46, R39 ;  /* 0x0000002e16247223 */ /* 0x040fe20000000027 */
[C---:B------:R-:W-:Y:S01]  /*30a0*/  FFMA R20, R22.reuse, R42, R53 ;  /* 0x0000002a16147223 */ /* 0x040fe20000000035 */
[----:B------:R-:W-:Y:S01]  /*30b0*/  FFMA R22, R22, R50, R21 ;  /* 0x0000003216167223 */ /* 0x000fe20000000015 */
[----:B------:R-:W3:Y:S01]  /*30c0*/  LDS.128 R32, [R120.X4+UR5+0x2190] ;  /* 0x0021900578207984 */ /* 0x000ee20008004c00 */
[C---:B------:R-:W-:Y:S01]  /*30d0*/  FFMA R163, R23.reuse, R59, R38 ;  /* 0x0000003b17a37223 */ /* 0x040fe20000000026 */
[C---:B------:R-:W-:Y:S01]  /*30e0*/  FFMA R87, R23.reuse, R47, R36 ;  /* 0x0000002f17577223 */ /* 0x040fe20000000024 */
[C---:B------:R-:W-:Y:S01]  /*30f0*/  FFMA R85, R23.reuse, R43, R20 ;  /* 0x0000002b17557223 */ /* 0x040fe20000000014 */
[----:B------:R-:W-:Y:S01]  /*3100*/  FFMA R165, R23, R51, R22 ;  /* 0x0000003317a57223 */ /* 0x000fe20000000016 */
[C---:B--2---:R-:W-:Y:S01]  /*3110*/  FFMA R66, R28.reuse, R44, R66 ;  /* 0x0000002c1c427223 */ /* 0x044fe20000000042 */
[----:B------:R-:W2:Y:S01]  /*3120*/  LDS.128 R20, [R120.X4+UR5+0x3010] ;  /* 0x0030100578147984 */ /* 0x000ea20008004c00 */
[C---:B------:R-:W-:Y:S01]  /*3130*/  FFMA R64, R28.reuse, R40, R64 ;  /* 0x000000281c407223 */ /* 0x040fe20000000040 */
[C---:B------:R-:W-:Y:S01]  /*3140*/  FFMA R68, R28.reuse, R56, R68 ;  /* 0x000000381c447223 */ /* 0x040fe20000000044 */
[C---:B------:R-:W-:Y:S01]  /*3150*/  FFMA R39, R29.reuse, R45, R66 ;  /* 0x0000002d1d277223 */ /* 0x040fe20000000042 */
[----:B------:R-:W-:Y:S01]  /*3160*/  FFMA R70, R28, R48, R70 ;  /* 0x000000301c467223 */ /* 0x000fe20000000046 */
[C---:B------:R-:W-:Y:S01]  /*3170*/  FFMA R53, R29.reuse, R41, R64 ;  /* 0x000000291d357223 */ /* 0x040fe20000000040 */
[C---:B------:R-:W-:Y:S01]  /*3180*/  FFMA R37, R29.reuse, R57, R68 ;  /* 0x000000391d257223 */ /* 0x040fe20000000044 */
[----:B------:R-:W4:Y:S01]  /*3190*/  LDS.128 R64, [R120.X4+UR5+0x3090] ;  /* 0x0030900578407984 */ /* 0x000f220008004c00 */
        /* <DEDUP_REMOVED lines=43> */
[-C--:B------:R-:W-:Y:S01]  /*3450*/  FFMA R21, R21, R41.reuse, R20 ;  /* 0x0000002915157223 */ /* 0x080fe20000000014 */
[----:B------:R-:W2:Y:S01]  /*3460*/  LDS.128 R60, [R120.X4+UR5+0x3190] ;  /* 0x00319005783c7984 */ /* 0x000ea20008004c00 */
[C---:B------:R-:W-:Y:S01]  /*3470*/  FFMA R102, R22.reuse, R50, R29 ;  /* 0x0000003216667223 */ /* 0x040fe2000000001d */
[C---:B------:R-:W-:Y:S01]  /*3480*/  FFMA R100, R22.reuse, R58, R25 ;  /* 0x0000003a16647223 */ /* 0x040fe20000000019 */
[C---:B------:R-:W-:Y:S01]  /*3490*/  FFMA R98, R22.reuse, R46, R27 ;  /* 0x0000002e16627223 */ /* 0x040fe2000000001b */
[----:B------:R-:W-:Y:S01]  /*34a0*/  FFMA R96, R22, R42, R21 ;  /* 0x0000002a16607223 */ /* 0x000fe20000000015 */
[C---:B----4-:R-:W-:Y:S01]  /*34b0*/  FFMA R142, R64.reuse, R48, R142 ;  /* 0x00000030408e7223 */ /* 0x050fe2000000008e */
[C---:B------:R-:W-:Y:S01]  /*34c0*/  FFMA R108, R64.reuse, R40, R108 ;  /* 0x00000028406c7223 */ /* 0x040fe2000000006c */
[----:B------:R-:W-:Y:S01]  /*34d0*/  FFMA R110, R64, R44, R110 ;  /* 0x0000002c406e7223 */ /* 0x000fe2000000006e */
[----:B------:R-:W-:Y:S01]  /*34e0*/  FFMA R33, R33, R41, R88 ;  /* 0x0000002921217223 */ /* 0x000fe20000000058 */
[C---:B------:R-:W-:Y:S01]  /*34f0*/  FFMA R100, R23.reuse, R59, R100 ;  /* 0x0000003b17647223 */ /* 0x040fe20000000064 */
[C---:B------:R-:W-:Y:S01]  /*3500*/  FFMA R98, R23.reuse, R47, R98 ;  /* 0x0000002f17627223 */ /* 0x040fe20000000062 */
[C---:B------:R-:W-:Y:S01]  /*3510*/  FFMA R96, R23.reuse, R43, R96 ;  /* 0x0000002b17607223 */ /* 0x040fe20000000060 */
[----:B------:R-:W-:Y:S01]  /*3520*/  FFMA R102, R23, R51, R102 ;  /* 0x0000003317667223 */ /* 0x000fe20000000066 */
[C---:B------:R-:W-:Y:S01]  /*3530*/  FFMA R25, R65.reuse, R49, R142 ;  /* 0x0000003141197223 */ /* 0x040fe2000000008e */
[C---:B------:R-:W-:Y:S01]  /*3540*/  FFMA R23, R65.reuse, R41, R108 ;  /* 0x0000002941177223 */ /* 0x040fe2000000006c */
[----:B------:R-:W-:Y:S01]  /*3550*/  FFMA R21, R65, R45, R110 ;  /* 0x0000002d41157223 */ /* 0x000fe2000000006e */
[----:B------:R-:W-:Y:S01]  /*3560*/  FFMA R88, R34, R42, R33 ;  /* 0x0000002a22587223 */ /* 0x000fe20000000021 */
        /* <DEDUP_REMOVED lines=8> */
[----:B------:R-:W-:Y:S01]  /*35f0*/  LDS.128 R36, [R120.X4+UR5+0x20] ;  /* 0x0000200578247984 */ /* 0x000fe20008004c00 */
[----:B------:R-:W-:Y:S01]  /*3600*/  FFMA R65, R65, R57, R140 ;  /* 0x0000003941417223 */ /* 0x000fe2000000008c */
[C---:B-1----:R-:W-:Y:S01]  /*3610*/  FFMA R64, R52.reuse, R40, R97 ;  /* 0x0000002834407223 */ /* 0x042fe20000000061 */
[----:B------:R-:W-:Y:S01]  /*3620*/  FFMA R72, R52, R56, R72 ;  /* 0x0000003834487223 */ /* 0x000fe20000000048 */
[----:B------:R-:W1:Y:S01]  /*3630*/  LDS.128 R20, [R125+0xa0] ;  /* 0x0000a0007d147984 */ /* 0x000e620000000c00 */
[----:B------:R-:W-:Y:S01]  /*3640*/  FFMA R108, R66, R58, R65 ;  /* 0x0000003a426c7223 */ /* 0x000fe20000000041 */
[C---:B------:R-:W-:Y:S01]  /*3650*/  FFMA R66, R52.reuse, R44, R99 ;  /* 0x0000002c34427223 */ /* 0x040fe20000000063 */
[----:B------:R-:W-:Y:S01]  /*3660*/  FFMA R84, R52, R48, R84 ;  /* 0x0000003034547223 */ /* 0x000fe20000000054 */
[----:B------:R-:W3:Y:S01]  /*3670*/  LDS.128 R24, [R125+0x120] ;  /* 0x000120007d187984 */ /* 0x000ee20000000c00 */
[C---:B------:R-:W-:Y:S01]  /*3680*/  FFMA R108, R67.reuse, R59, R108 ;  /* 0x0000003b436c7223 */ /* 0x040fe2000000006c */
[C---:B------:R-:W-:Y:S01]  /*3690*/  FFMA R106, R67.reuse, R47, R106 ;  /* 0x0000002f436a7223 */ /* 0x040fe2000000006a */
[C---:B------:R-:W-:Y:S01]  /*36a0*/  FFMA R104, R67.reuse, R43, R104 ;  /* 0x0000002b43687223 */ /* 0x040fe20000000068 */
[----:B------:R-:W4:Y:S01]  /*36b0*/  LDS.128 R28, [R125+0x20] ;  /* 0x000020007d1c7984 */ /* 0x000f220000000c00 */
[----:B------:R-:W-:Y:S01]  /*36c0*/  FFMA R110, R67, R51, R110 ;  /* 0x00000033436e7223 */ /* 0x000fe2000000006e */
[C---:B------:R-:W-:Y:S01]  /*36d0*/  FFMA R99, R53.reuse, R45, R66 ;  /* 0x0000002d35637223 */ /* 0x040fe20000000042 */
[C---:B------:R-:W-:Y:S01]  /*36e0*/  FFMA R52, R53.reuse, R41, R64 ;  /* 0x0000002935347223 */ /* 0x040fe20000000040 */
[----:B------:R-:W5:Y:S01]  /*36f0*/  LDS.128 R32, [R125+0x1a0] ;  /* 0x0001a0007d207984 */ /* 0x000f620000000c00 */
[C---:B------:R-:W-:Y:S01]  /*3700*/  FFMA R97, R53.reuse, R57, R72 ;  /* 0x0000003935617223 */ /* 0x040fe20000000048 */
[----:B------:R-:W-:Y:S01]  /*3710*/  FFMA R53, R53, R49, R84 ;  /* 0x0000003135357223 */ /* 0x000fe20000000054 */
[C---:B------:R-:W-:Y:S01]  /*3720*/  FFMA R52, R54.reuse, R42, R52 ;  /* 0x0000002a36347223 */ /* 0x040fe20000000034 */
[----:B------:R-:W5:Y:S01]  /*3730*/  LDS.128 R64, [R120.X4+UR5+0xa0] ;  /* 0x0000a00578407984 */ /* 0x000f620008004c00 */
        /* <DEDUP_REMOVED lines=23> */
[----:B-1----:R-:W-:Y:S01]  /*38b0*/  FFMA R42, R36, R20, R101 ;  /* 0x00000014242a7223 */ /* 0x002fe20000000065 */
[----:B------:R-:W-:-:S02]  /*38c0*/  FFMA R77, R63, R59, R58 ;  /* 0x0000003b3f4d7223 */ /* 0x000fc4000000003a */
[----:B------:R-:W-:Y:S01]  /*38d0*/  LDS.128 R60, [R120.X4+UR5+0x31a0] ;  /* 0x0031a005783c7984 */ /* 0x000fe20008004c00 */
[C---:B---3--:R-:W-:Y:S01]  /*38e0*/  FFMA R44, R36.reuse, R24, R127 ;  /* 0x00000018242c7223 */ /* 0x048fe2000000007f */
[C---:B------:R-:W-:Y:S01]  /*38f0*/  FFMA R47, R37.reuse, R21, R42 ;  /* 0x00000015252f7223 */ /* 0x040fe2000000002a */
[----:B----4-:R-:W-:Y:S02]  /*3900*/  FFMA R40, R36, R28, R95 ;  /* 0x0000001c24287223 */ /* 0x010fe4000000005f */
[C---:B------:R-:W-:Y:S01]  /*3910*/  FFMA R45, R37.reuse, R25, R44 ;  /* 0x00000019252d7223 */ /* 0x040fe2000000002c */
[----:B------:R-:W-:Y:S01]  /*3920*/  FFMA R44, R38, R22, R47 ;  /* 0x00000016262c7223 */ /* 0x000fe2000000002f */
[----:B-----5:R-:W-:Y:S01]  /*3930*/  FFMA R36, R36, R32, R129 ;  /* 0x0000002024247223 */ /* 0x020fe20000000081 */
[C---:B------:R-:W-:Y:S01]  /*3940*/  FFMA R49, R37.reuse, R29, R40 ;  /* 0x0000001d25317223 */ /* 0x040fe20000000028 */
[C---:B------:R-:W-:Y:S01]  /*3950*/  FFMA R46, R38.reuse, R26, R45 ;  /* 0x0000001a262e7223 */ /* 0x040fe2000000002d */
[----:B------:R-:W1:Y:S01]  /*3960*/  LDS.128 R40, [R120.X4+UR5+0x1a0] ;  /* 0x0001a00578287984 */ /* 0x000e620008004c00 */
[----:B------:R-:W-:Y:S01]  /*3970*/  FFMA R37, R37, R33, R36 ;  /* 0x0000002125257223 */ /* 0x000fe20000000024 */
[----:B------:R-:W-:Y:S01]  /*3980*/  FFMA R36, R38, R30, R49 ;  /* 0x0000001e26247223 */ /* 0x000fe20000000031 */
        /* <DEDUP_REMOVED lines=12> */
[C---:B------:R-:W-:Y:S01]  /*3a50*/  FFMA R44, R66.reuse, R22, R49 ;  /* 0x00000016422c7223 */ /* 0x040fe20000000031 */
[----:B------:R-:W3:Y:S01]  /*3a60*/  LDS.128 R36, [R120.X4+UR5+0x1020] ;  /* 0x0010200578247984 */ /* 0x000ee20008004c00 */
        /* <DEDUP_REMOVED lines=107> */
[C---:B--2---:R-:W-:Y:S01]  /*4120*/  FFMA R42, R36.reuse, R24, R87 ;  /* 0x00000018242a7223 */ /* 0x044fe20000000057 */
        /* <DEDUP_REMOVED lines=12> */
[-C--:B------:R-:W-:Y:S01]  /*41f0*/  FFMA R38, R38, R30.reuse, R37 ;  /* 0x0000001e26267223 */ /* 0x080fe20000000025 */
[C---:B------:R-:W-:Y:S01]  /*4200*/  FFMA R163, R39.reuse, R35, R54 ;  /* 0x0000002327a37223 */ /* 0x040fe20000000036 */
[C---:B------:R-:W-:Y:S01]  /*4210*/  FFMA R87, R39.reuse, R27, R52 ;  /* 0x0000001b27577223 */ /* 0x040fe20000000034 */
[C---:B------:R-:W-:Y:S01]  /*4220*/  FFMA R85, R39.reuse, R23, R36 ;  /* 0x0000001727557223 */ /* 0x040fe20000000024 */
[-C--:B------:R-:W-:Y:S01]  /*4230*/  FFMA R165, R39, R31.reuse, R38 ;  /* 0x0000001f27a57223 */ /* 0x080fe20000000026 */
[----:B------:R-:W-:Y:S01]  /*4240*/  FFMA R66, R66, R30, R65 ;  /* 0x0000001e42427223 */ /* 0x000fe20000000041 */
[----:B------:R-:W4:Y:S01]  /*4250*/  LDS.128 R36, [R120.X4+UR5+0x3020] ;  /* 0x0030200578247984 */ /* 0x000f220008004c00 */
[C---:B-1----:R-:W-:Y:S01]  /*4260*/  FFMA R76, R44.reuse, R32, R76 ;  /* 0x000000202c4c7223 */ /* 0x042fe2000000004c */
[C---:B------:R-:W-:Y:S01]  /*4270*/  FFMA R70, R44.reuse, R24, R70 ;  /* 0x000000182c467223 */ /* 0x040fe20000000046 */
[----:B------:R-:W-:Y:S01]  /*4280*/  FFMA R133, R67, R31, R66 ;  /* 0x0000001f43857223 */ /* 0x000fe20000000042 */
        /* <DEDUP_REMOVED lines=13> */
[C---:B---3--:R-:W-:Y:S01]  /*4360*/  FFMA R82, R48.reuse, R32, R82 ;  /* 0x0000002030527223 */ /* 0x048fe20000000052 */
        /* <DEDUP_REMOVED lines=8> */
[----:B------:R-:W3:Y:S01]  /*43f0*/  LDS.128 R56, [R120.X4+UR5+0x3120] ;  /* 0x0031200578387984 */ /* 0x000ee20008004c00 */
[-C--:B------:R-:W-:Y:S01]  /*4400*/  FFMA R49, R49, R29.reuse, R86 ;  /* 0x0000001d31317223 */ /* 0x080fe20000000056 */
[C---:B------:R-:W-:Y:S01]  /*4410*/  FFMA R82, R50.reuse, R34, R45 ;  /* 0x0000002232527223 */ /* 0x040fe2000000002d */
[----:B------:R-:W-:Y:S01]  /*4420*/  FFMA R80, R50, R26, R47 ;  /* 0x0000001a32507223 */ /* 0x000fe2000000002f */
[C---:B--2---:R-:W-:Y:S01]  /*4430*/  FFMA R94, R40.reuse, R28, R94 ;  /* 0x0000001c285e7223 */ /* 0x044fe2000000005e */
        /* <DEDUP_REMOVED lines=12> */
[C---:B----4-:R-:W-:Y:S01]  /*4500*/  FFMA R102, R36.reuse, R28, R102 ;  /* 0x0000001c24667223 */ /* 0x050fe20000000066 */
        /* <DEDUP_REMOVED lines=25> */
[C---:B------:R-:W-:Y:S01]  /*46a0*/  FFMA R41, R65.reuse, R29, R110 ;  /* 0x0000001d41297223 */ /* 0x040fe2000000006e */
[----:B------:R-:W-:Y:S01]  /*46b0*/  FFMA R108, R64, R32, R108 ;  /* 0x00000020406c7223 */ /* 0x000fe2000000006c */
[C---:B------:R-:W-:Y:S01]  /*46c0*/  FFMA R104, R66.reuse, R22, R39 ;  /* 0x0000001642687223 */ /* 0x040fe20000000027 */
[C---:B------:R-:W-:Y:S01]  /*46d0*/  FFMA R106, R66.reuse, R26, R37 ;  /* 0x0000001a426a7223 */ /* 0x040fe20000000025 */
[----:B------:R-:W-:Y:S01]  /*46e0*/  LDS.128 R52, [R120.X4+UR5+0x30] ;  /* 0x0000300578347984 */ /* 0x000fe20008004c00 */
[----:B------:R-:W-:Y:S01]  /*46f0*/  FFMA R65, R65, R33, R108 ;  /* 0x0000002141417223 */ /* 0x000fe2000000006c */
[----:B------:R-:W-:Y:S01]  /*4700*/  FFMA R110, R66, R30, R41 ;  /* 0x0000001e426e7223 */ /* 0x000fe20000000029 */
[----:B---3--:R-:W-:Y:S01]  /*4710*/  FFMA R64, R56, R20, R97 ;  /* 0x0000001438407223 */ /* 0x008fe20000000061 */
[----:B------:R-:W1:Y:S01]  /*4720*/  LDS.128 R36, [R125+0xb0] ;  /* 0x0000b0007d247984 */ /* 0x000e620000000c00 */
[----:B------:R-:W-:Y:S01]  /*4730*/  FFMA R108, R66, R34, R65 ;  /* 0x00000022426c7223 */ /* 0x000fe20000000041 */
[C---:B------:R-:W-:Y:S01]  /*4740*/  FFMA R66, R56.reuse, R24, R99 ;  /* 0x0000001838427223 */ /* 0x040fe20000000063 */
[C---:B------:R-:W-:Y:S01]  /*4750*/  FFMA R72, R56.reuse, R32, R72 ;  /* 0x0000002038487223 */ /* 0x040fe20000000048 */
[----:B------:R-:W2:Y:S01]  /*4760*/  LDS.128 R44, [R125+0x30] ;  /* 0x000030007d2c7984 */ /* 0x000ea20000000c00 */
[----:B------:R-:W-:Y:S01]  /*4770*/  FFMA R84, R56, R28, R84 ;  /* 0x0000001c38547223 */ /* 0x000fe20000000054 */
[C---:B------:R-:W-:Y:S01]  /*4780*/  FFMA R108, R67.reuse, R35, R108 ;  /* 0x00000023436c7223 */ /* 0x040fe2000000006c */
[C---:B------:R-:W-:Y:S01]  /*4790*/  FFMA R106, R67.reuse, R27, R106 ;  /* 0x0000001b436a7223 */ /* 0x040fe2000000006a */
[----:B------:R-:W3:Y:S01]  /*47a0*/  LDS.128 R40, [R125+0x130] ;  /* 0x000130007d287984 */ /* 0x000ee20000000c00 */
[C---:B------:R-:W-:Y:S01]  /*47b0*/  FFMA R104, R67.reuse, R23, R104 ;  /* 0x0000001743687223 */ /* 0x040fe20000000068 */
[----:B------:R-:W-:Y:S01]  /*47c0*/  FFMA R110, R67, R31, R110 ;  /* 0x0000001f436e7223 */ /* 0x000fe2000000006e */
[C---:B------:R-:W-:Y:S01]  /*47d0*/  FFMA R99, R57.reuse, R25, R66 ;  /* 0x0000001939637223 */ /* 0x040fe20000000042 */
[----:B------:R-:W-:Y:S01]  /*47e0*/  FFMA R56, R57, R21, R64 ;  /* 0x0000001539387223 */ /* 0x000fe20000000040 */
[C---:B------:R-:W-:Y:S01]  /*47f0*/  FFMA R82, R51.reuse, R35, R82 ;  /* 0x0000002333527223 */ /* 0x040fe20000000052 */
[----:B------:R-:W4:Y:S01]  /*4800*/  LDS.128 R64, [R120.X4+UR5+0xb0] ;  /* 0x0000b00578407984 */ /* 0x000f220008004c00 */
[C---:B------:R-:W-:Y:S01]  /*4810*/  FFMA R80, R51.reuse, R27, R80 ;  /* 0x0000001b33507223 */ /* 0x040fe20000000050 */
[C---:B------:R-:W-:Y:S01]  /*4820*/  FFMA R74, R51.reuse, R23, R74 ;  /* 0x00000017334a7223 */ /* 0x040fe2000000004a */
[----:B------:R-:W-:Y:S01]  /*4830*/  FFMA R86, R51, R31, R86 ;  /* 0x0000001f33567223 */ /* 0x000fe20000000056 */
[C---:B------:R-:W-:Y:S01]  /*4840*/  FFMA R97, R57.reuse, R33, R72 ;  /* 0x0000002139617223 */ /* 0x040fe20000000048 */
[----:B------:R-:W5:Y:S01]  /*4850*/  LDS.128 R48, [R125+0x1b0] ;  /* 0x0001b0007d307984 */ /* 0x000f620000000c00 */
        /* <DEDUP_REMOVED lines=10> */
[----:B------:R-:W5:Y:S01]  /*4900*/  LDS.128 R56, [R120.X4+UR5+0x130] ;  /* 0x0001300578387984 */ /* 0x000f620008004c00 */
        /* <DEDUP_REMOVED lines=11> */
[C---:B-1----:R-:W-:Y:S01]  /*49c0*/  FFMA R22, R52.reuse, R36, R101 ;  /* 0x0000002434167223 */ /* 0x042fe20000000065 */
[----:B------:R-:W-:Y:S01]  /*49d0*/  FFMA R79, R63, R27, R26 ;  /* 0x0000001b3f4f7223 */ /* 0x000fe2000000001a */
[----:B--2---:R-:W-:Y:S01]  /*49e0*/  FFMA R20, R52, R44, R95 ;  /* 0x0000002c34147223 */ /* 0x004fe2000000005f */
[----:B------:R-:W-:Y:S01]  /*49f0*/  FFMA R34, R62, R34, R33 ;  /* 0x000000223e227223 */ /* 0x000fe20000000021 */
[----:B------:R-:W-:Y:S01]  /*4a00*/  FFMA R27, R53, R37, R22 ;  /* 0x00000025351b7223 */ /* 0x000fe20000000016 */
[----:B------:R-:W-:Y:S01]  /*4a10*/  FFMA R103, R63, R31, R30 ;  /* 0x0000001f3f677223 */ /* 0x000fe2000000001e */
[----:B---3--:R-:W-:Y:S01]  /*4a20*/  FFMA R24, R52, R40, R127 ;  /* 0x0000002834187223 */ /* 0x008fe2000000007f */
[C---:B------:R-:W-:Y:S01]  /*4a30*/  FFMA R29, R53.reuse, R45, R20 ;  /* 0x0000002d351d7223 */ /* 0x040fe20000000014 */
[C---:B------:R-:W-:Y:S01]  /*4a40*/  FFMA R26, R54.reuse, R38, R27 ;  /* 0x00000026361a7223 */ /* 0x040fe2000000001b */
[----:B------:R-:W1:Y:S01]  /*4a50*/  LDS.128 R20, [R120.X4+UR5+0x1b0] ;  /* 0x0001b00578147984 */ /* 0x000e620008004c00 */
[----:B------:R-:W-:Y:S01]  /*4a60*/  FFMA R25, R53, R41, R24 ;  /* 0x0000002935197223 */ /* 0x000fe20000000018 */
[----:B------:R-:W-:Y:S01]  /*4a70*/  FFMA R24, R54, R46, R29 ;  /* 0x0000002e36187223 */ /* 0x000fe2000000001d */
[C---:B------:R-:W-:Y:S01]  /*4a80*/  FFMA R101, R55.reuse, R39, R26 ;  /* 0x0000002737657223 */ /* 0x040fe2000000001a */
[----:B----4-:R-:W-:Y:S01]  /*4a90*/  FFMA R26, R64, R40, R107 ;  /* 0x00000028401a7223 */ /* 0x010fe2000000006b */
[----:B------:R-:W-:Y:S01]  /*4aa0*/  FFMA R28, R54, R42, R25 ;  /* 0x0000002a361c7223 */ /* 0x000fe20000000019 */
[----:B------:R-:W-:Y:S01]  /*4ab0*/  FFMA R95, R55, R47, R24 ;  /* 0x0000002f375f7223 */ /* 0x000fe20000000018 */
[C---:B------:R-:W-:Y:S01]  /*4ac0*/  FFMA R24, R64.reuse, R36, R105 ;  /* 0x0000002440187223 */ /* 0x040fe20000000069 */
[----:B------:R-:W-:Y:S01]  /*4ad0*/  FFMA R31, R65, R41, R26 ;  /* 0x00000029411f7223 */ /* 0x000fe2000000001a */
[----:B------:R-:W-:Y:S01]  /*4ae0*/  FFMA R127, R55, R43, R28 ;  /* 0x0000002b377f7223 */ /* 0x000fe2000000001c */
[----:B-----5:R-:W-:Y:S01]  /*4af0*/  FFMA R28, R64, R48, R131 ;  /* 0x00000030401c7223 */ /* 0x020fe20000000083 */
[C---:B------:R-:W-:Y:S01]  /*4b00*/  FFMA R33, R65.reuse, R37, R24 ;  /* 0x0000002541217223 */ /* 0x040fe20000000018 */
[C---:B------:R-:W-:Y:S01]  /*4b10*/  FFMA R30, R66.reuse, R42, R31 ;  /* 0x0000002a421e7223 */ /* 0x040fe2000000001f */
[----:B------:R-:W2:Y:S01]  /*4b20*/  LDS.128 R24, [R120.X4+UR5+0x1030] ;  /* 0x0010300578187984 */ /* 0x000ea20008004c00 */
[----:B------:R-:W-:Y:S01]  /*4b30*/  FFMA R29, R65, R49, R28 ;  /* 0x00000031411d7223 */ /* 0x000fe2000000001c */
        /* <DEDUP_REMOVED lines=8> */
[----:B------:R-:W-:Y:S01]  /*4bc0*/  FFMA R77, R63, R35, R34 ;  /* 0x000000233f4d7223 */ /* 0x000fe20000000022 */
        /* <DEDUP_REMOVED lines=11> */
[----:B------:R-:W-:Y:S01]  /*4c80*/  FFMA R52, R58, R50, R33 ;  /* 0x000000323a347223 */ /* 0x000fe20000000021 */
[C---:B------:R-:W-:Y:S01]  /*4c90*/  FFMA R91, R59.reuse, R43, R34 ;  /* 0x0000002b3b5b7223 */ /* 0x040fe20000000022 */
[----:B------:R-:W-:Y:S01]  /*4ca0*/  FFMA R89, R59, R39, R32 ;  /* 0x000000273b597223 */ /* 0x000fe20000000020 */
[-C--:B------:R-:W-:Y:S01]  /*4cb0*/  FFMA R129, R55, R51.reuse, R54 ;  /* 0x0000003337817223 */ /* 0x080fe20000000036 */
[----:B------:R-:W-:Y:S01]  /*4cc0*/  FFMA R135, R59, R51, R52 ;  /* 0x000000333b877223 */ /* 0x000fe20000000034 */
[C---:B-1----:R-:W-:Y:S01]  /*4cd0*/  FFMA R52, R20.reuse, R48, R139 ;  /* 0x0000003014347223 */ /* 0x042fe2000000008b */
        /* <DEDUP_REMOVED lines=84> */
[C---:B---3--:R-:W-:Y:S01]  /*5220*/  FFMA R22, R24.reuse, R40, R87 ;  /* 0x0000002818167223 */ /* 0x048fe20000000057 */
[C---:B------:R-:W-:Y:S01]  /*5230*/  FFMA R20, R24.reuse, R36, R85 ;  /* 0x0000002418147223 */ /* 0x040fe20000000055 */
[C---:B------:R-:W-:Y:S01]  /*5240*/  FFMA R52, R24.reuse, R48, R163 ;  /* 0x0000003018347223 */ /* 0x040fe200000000a3 */
[-C--:B------:R-:W-:Y:S01]  /*5250*/  FFMA R24, R24, R44.reuse, R165 ;  /* 0x0000002c18187223 */ /* 0x080fe200000000a5 */
[----:B------:R-:W-:Y:S01]  /*5260*/  FFMA R159, R23, R51, R54 ;  /* 0x00000033179f7223 */ /* 0x000fe20000000036 */
[C---:B------:R-:W-:Y:S01]  /*5270*/  FFMA R55, R25.reuse, R41, R22 ;  /* 0x0000002919377223 */ /* 0x040fe20000000016 */
[C---:B------:R-:W-:Y:S01]  /*5280*/  FFMA R53, R25.reuse, R49, R52 ;  /* 0x0000003119357223 */ /* 0x040fe20000000034 */
[C---:B------:R-:W-:Y:S01]  /*5290*/  FFMA R57, R25.reuse, R37, R20 ;  /* 0x0000002519397223 */ /* 0x040fe20000000014 */
[-C--:B------:R-:W-:Y:S01]  /*52a0*/  FFMA R25, R25, R45.reuse, R24 ;  /* 0x0000002d19197223 */ /* 0x080fe20000000018 */
[----:B------:R-:W3:Y:S01]  /*52b0*/  LDS.128 R20, [R120.X4+UR5+0x21b0] ;  /* 0x0021b00578147984 */ /* 0x000ee20008004c00 */
[----:B------:R-:W-:Y:S01]  /*52c0*/  FFMA R64, R64, R44, R133 ;  /* 0x0000002c40407223 */ /* 0x000fe20000000085 */
[C---:B------:R-:W-:Y:S01]  /*52d0*/  FFMA R54, R26.reuse, R50, R53 ;  /* 0x000000321a367223 */ /* 0x040fe20000000035 */
[C---:B------:R-:W-:Y:S01]  /*52e0*/  FFMA R52, R26.reuse, R42, R55 ;  /* 0x0000002a1a347223 */ /* 0x040fe20000000037 */
[C---:B------:R-:W-:Y:S01]  /*52f0*/  FFMA R24, R26.reuse, R38, R57 ;  /* 0x000000261a187223 */ /* 0x040fe20000000039 */
[-C--:B------:R-:W-:Y:S01]  /*5300*/  FFMA R26, R26, R46.reuse, R25 ;  /* 0x0000002e1a1a7223 */ /* 0x080fe20000000019 */
[----:B------:R-:W-:Y:S01]  /*5310*/  FFMA R65, R65, R45, R64 ;  /* 0x0000002d41417223 */ /* 0x000fe20000000040 */
[C---:B------:R-:W-:Y:S01]  /*5320*/  FFMA R163, R27.reuse, R51, R54 ;  /* 0x000000331ba37223 */ /* 0x040fe20000000036 */
[C---:B------:R-:W-:Y:S01]  /*5330*/  FFMA R87, R27.reuse, R43, R52 ;  /* 0x0000002b1b577223 */ /* 0x040fe20000000034 */
[C---:B------:R-:W-:Y:S01]  /*5340*/  FFMA R85, R27.reuse, R39, R24 ;  /* 0x000000271b557223 */ /* 0x040fe20000000018 */
[----:B------:R-:W-:Y:S01]  /*5350*/  FFMA R66, R66, R46, R65 ;  /* 0x0000002e42427223 */ /* 0x000fe20000000041 */
[-C--:B------:R-:W-:Y:S01]  /*5360*/  FFMA R165, R27, R47.reuse, R26 ;  /* 0x0000002f1ba57223 */ /* 0x080fe2000000001a */
[C---:B-1----:R-:W-:Y:S01]  /*5370*/  FFMA R68, R28.reuse, R36, R68 ;  /* 0x000000241c447223 */ /* 0x042fe20000000044 */
[----:B------:R-:W1:Y:S01]  /*5380*/  LDS.128 R24, [R120.X4+UR5+0x3030] ;  /* 0x0030300578187984 */ /* 0x000e620008004c00 */
        /* <DEDUP_REMOVED lines=14> */
[----:B------:R-:W5:Y:S01]  /*5470*/  LDS.128 R56, [R120.X4+UR5+0x3130] ;  /* 0x0031300578387984 */ /* 0x000f620008004c00 */
[C---:B--2---:R-:W-:Y:S01]  /*5480*/  FFMA R82, R32.reuse, R48, R82 ;  /* 0x0000003020527223 */ /* 0x044fe20000000052 */
[C---:B------:R-:W-:Y:S01]  /*5490*/  FFMA R80, R32.reuse, R40, R80 ;  /* 0x0000002820507223 */ /* 0x040fe20000000050 */
[C---:B------:R-:W-:Y:S01]  /*54a0*/  FFMA R74, R32.reuse, R36, R74 ;  /* 0x00000024204a7223 */ /* 0x040fe2000000004a */
        /* <DEDUP_REMOVED lines=8> */
[-C--:B------:R-:W-:Y:S01]  /*5530*/  FFMA R33, R33, R45.reuse, R86 ;  /* 0x0000002d21217223 */ /* 0x080fe20000000056 */
[C---:B---3--:R-:W-:Y:S01]  /*5540*/  FFMA R94, R20.reuse, R44, R94 ;  /* 0x0000002c145e7223 */ /* 0x048fe2000000005e */
[C---:B------:R-:W-:Y:S01]  /*5550*/  FFMA R92, R20.reuse, R48, R92 ;  /* 0x00000030145c7223 */ /* 0x040fe2000000005c */
[C---:B------:R-:W-:Y:S01]  /*5560*/  FFMA R90, R20.reuse, R40, R90 ;  /* 0x00000028145a7223 */ /* 0x040fe2000000005a */
[----:B------:R-:W-:Y:S01]  /*5570*/  FFMA R88, R20, R36, R88 ;  /* 0x0000002414587223 */ /* 0x000fe20000000058 */
        /* <DEDUP_REMOVED lines=13> */
[----:B------:R-:W1:Y:S01]  /*5650*/  LDS.128 R60, [R120.X4+UR5+0x31b0] ;  /* 0x0031b005783c7984 */ /* 0x000e620008004c00 */
[C---:B------:R-:W-:Y:S01]  /*5660*/  FFMA R92, R23.reuse, R51, R92 ;  /* 0x00000033175c7223 */ /* 0x040fe2000000005c */
[C---:B------:R-:W-:Y:S01]  /*5670*/  FFMA R90, R23.reuse, R43, R90 ;  /* 0x0000002b175a7223 */ /* 0x040fe2000000005a */
[C---:B------:R-:W-:Y:S01]  /*5680*/  FFMA R88, R23.reuse, R39, R88 ;  /* 0x0000002717587223 */ /* 0x040fe20000000058 */
[----:B------:R-:W-:Y:S01]  /*5690*/  FFMA R94, R23, R47, R94 ;  /* 0x0000002f175e7223 */ /* 0x000fe2000000005e */
[C---:B------:R-:W-:Y:S01]  /*56a0*/  FFMA R102, R24.reuse, R44, R102 ;  /* 0x0000002c18667223 */ /* 0x040fe20000000066 */
[-C--:B------:R-:W-:Y:S01]  /*56b0*/  FFMA R96, R24, R36.reuse, R96 ;  /* 0x0000002418607223 */ /* 0x080fe20000000060 */
[C---:B------:R-:W-:Y:S01]  /*56c0*/  FFMA R21, R25.reuse, R49, R100 ;  /* 0x0000003119157223 */ /* 0x040fe20000000064 */
[C---:B------:R-:W-:Y:S01]  /*56d0*/  FFMA R23, R25.reuse, R41, R98 ;  /* 0x0000002919177223 */ /* 0x040fe20000000062 */
[C---:B----4-:R-:W-:Y:S01]  /*56e0*/  FFMA R104, R64.reuse, R36, R104 ;  /* 0x0000002440687223 */ /* 0x050fe20000000068 */
[----:B------:R-:W-:Y:S01]  /*56f0*/  FFMA R106, R64, R40, R106 ;  /* 0x00000028406a7223 */ /* 0x000fe2000000006a */
[C---:B------:R-:W-:Y:S01]  /*5700*/  FFMA R29, R25.reuse, R45, R102 ;  /* 0x0000002d191d7223 */ /* 0x040fe20000000066 */
[-C--:B------:R-:W-:Y:S01]  /*5710*/  FFMA R25, R25, R37.reuse, R96 ;  /* 0x0000002519197223 */ /* 0x080fe20000000060 */
[C---:B------:R-:W-:Y:S01]  /*5720*/  FFMA R100, R26.reuse, R50, R21 ;  /* 0x000000321a647223 */ /* 0x040fe20000000015 */
[----:B------:R-:W-:Y:S01]  /*5730*/  FFMA R98, R26, R42, R23 ;  /* 0x0000002a1a627223 */ /* 0x000fe20000000017 */
[----:B------:R-:W-:Y:S01]  /*5740*/  FFMA R110, R64, R44, R110 ;  /* 0x0000002c406e7223 */ /* 0x000fe2000000006e */
[C---:B------:R-:W-:Y:S01]  /*5750*/  FFMA R23, R65.reuse, R37, R104 ;  /* 0x0000002541177223 */ /* 0x040fe20000000068 */
[C---:B------:R-:W-:Y:S01]  /*5760*/  FFMA R21, R65.reuse, R41, R106 ;  /* 0x0000002941157223 */ /* 0x040fe2000000006a */
[-C--:B------:R-:W-:Y:S01]  /*5770*/  FFMA R96, R26, R38.reuse, R25 ;  /* 0x000000261a607223 */ /* 0x080fe20000000019 */
[----:B------:R-:W-:Y:S01]  /*5780*/  FFMA R25, R65, R45, R110 ;  /* 0x0000002d41197223 */ /* 0x000fe2000000006e */
[----:B------:R-:W-:Y:S01]  /*5790*/  FFMA R74, R34, R38, R53 ;  /* 0x00000026224a7223 */ /* 0x000fe20000000035 */
[----:B------:R-:W-:Y:S01]  /*57a0*/  FFMA R102, R26, R46, R29 ;  /* 0x0000002e1a667223 */ /* 0x000fe2000000001d */
[----:B------:R-:W-:Y:S01]  /*57b0*/  FFMA R108, R64, R48, R108 ;  /* 0x00000030406c7223 */ /* 0x000fe2000000006c */
[C---:B------:R-:W-:Y:S01]  /*57c0*/  FFMA R104, R66.reuse, R38, R23 ;  /* 0x0000002642687223 */ /* 0x040fe20000000017 */
[C---:B------:R-:W-:Y:S01]  /*57d0*/  FFMA R106, R66.reuse, R42, R21 ;  /* 0x0000002a426a7223 */ /* 0x040fe20000000015 */
[----:B------:R-:W-:Y:S01]  /*57e0*/  LDS.128 R52, [R120.X4+UR5+0x40] ;  /* 0x0000400578347984 */ /* 0x000fe20008004c00 */
[C---:B------:R-:W-:Y:S01]  /*57f0*/  FFMA R100, R27.reuse, R51, R100 ;  /* 0x000000331b647223 */ /* 0x040fe20000000064 */
[C---:B------:R-:W-:Y:S01]  /*5800*/  FFMA R98, R27.reuse, R43, R98 ;  /* 0x0000002b1b627223 */ /* 0x040fe20000000062 */
[C---:B------:R-:W-:Y:S01]  /*5810*/  FFMA R96, R27.reuse, R39, R96 ;  /* 0x000000271b607223 */ /* 0x040fe20000000060 */
[----:B------:R-:W-:Y:S01]  /*5820*/  LDS.128 R20, [R125+0xc0] ;  /* 0x0000c0007d147984 */ /* 0x000fe20000000c00 */
[----:B------:R-:W-:Y:S01]  /*5830*/  FFMA R102, R27, R47, R102 ;  /* 0x0000002f1b667223 */ /* 0x000fe20000000066 */
[----:B------:R-:W-:Y:S01]  /*5840*/  FFMA R65, R65, R49, R108 ;  /* 0x0000003141417223 */ /* 0x000fe2000000006c */
[----:B------:R-:W-:Y:S01]  /*5850*/  FFMA R110, R66, R46, R25 ;  /* 0x0000002e426e7223 */ /* 0x000fe20000000019 */
[----:B------:R-:W2:Y:S01]  /*5860*/  LDS.128 R28, [R125+0x40] ;  /* 0x000040007d1c7984 */ /* 0x000ea20000000c00 */
[----:B-----5:R-:W-:Y:S01]  /*5870*/  FFMA R64, R56, R36, R97 ;  /* 0x0000002438407223 */ /* 0x020fe20000000061 */
[----:B------:R-:W-:Y:S01]  /*5880*/  FFMA R108, R66, R50, R65 ;  /* 0x00000032426c7223 */ /* 0x000fe20000000041 */
[C---:B------:R-:W-:Y:S01]  /*5890*/  FFMA R66, R56.reuse, R40, R99 ;  /* 0x0000002838427223 */ /* 0x040fe20000000063 */
[----:B------:R-:W3:Y:S01]  /*58a0*/  LDS.128 R24, [R125+0x140] ;  /* 0x000140007d187984 */ /* 0x000ee20000000c00 */
        /* <DEDUP_REMOVED lines=35> */
[C---:B--2---:R-:W-:Y:S01]  /*5ae0*/  FFMA R36, R52.reuse, R28, R95 ;  /* 0x0000001c34247223 */ /* 0x044fe2000000005f */
[C---:B------:R-:W-:Y:S01]  /*5af0*/  FFMA R93, R63.reuse, R39, R38 ;  /* 0x000000273f5d7223 */ /* 0x040fe20000000026 */
[----:B------:R-:W-:Y:S01]  /*5b00*/  FFMA R38, R52, R20, R101 ;  /* 0x0000001434267223 */ /* 0x000fe20000000065 */
[----:B------:R-:W-:Y:S01]  /*5b10*/  FFMA R46, R62, R46, R45 ;  /* 0x0000002e3e2e7223 */ /* 0x000fe2000000002d */
[----:B------:R-:W-:Y:S01]  /*5b20*/  FFMA R79, R63, R43, R42 ;  /* 0x0000002b3f4f7223 */ /* 0x000fe2000000002a */
[----:B---3--:R-:W-:Y:S01]  /*5b30*/  FFMA R40, R52, R24, R127 ;  /* 0x0000001834287223 */ /* 0x008fe2000000007f */
[C---:B------:R-:W-:Y:S01]  /*5b40*/  FFMA R43, R53.reuse, R21, R38 ;  /* 0x00000015352b7223 */ /* 0x040fe20000000026 */
[C---:B------:R-:W-:Y:S01]  /*5b50*/  FFMA R45, R53.reuse, R29, R36 ;  /* 0x0000001d352d7223 */ /* 0x040fe20000000024 */
[----:B------:R-:W-:Y:S01]  /*5b60*/  FFMA R50, R62, R50, R49 ;  /* 0x000000323e327223 */ /* 0x000fe20000000031 */
[----:B------:R-:W2:Y:S01]  /*5b70*/  LDS.128 R36, [R120.X4+UR5+0x1c0] ;  /* 0x0001c00578247984 */ /* 0x000ea20008004c00 */
[----:B------:R-:W-:Y:S01]  /*5b80*/  FFMA R41, R53, R25, R40 ;  /* 0x0000001935297223 */ /* 0x000fe20000000028 */
[C---:B------:R-:W-:Y:S01]  /*5b90*/  FFMA R42, R54.reuse, R22, R43 ;  /* 0x00000016362a7223 */ /* 0x040fe2000000002b */
[C---:B------:R-:W-:Y:S01]  /*5ba0*/  FFMA R40, R54.reuse, R30, R45 ;  /* 0x0000001e36287223 */ /* 0x040fe2000000002d */
[----:B------:R-:W-:Y:S01]  /*5bb0*/  FFMA R103, R63, R47, R46 ;  /* 0x0000002f3f677223 */ /* 0x000fe2000000002e */
[----:B------:R-:W-:Y:S01]  /*5bc0*/  FFMA R44, R54, R26, R41 ;  /* 0x0000001a362c7223 */ /* 0x000fe20000000029 */
[C---:B------:R-:W-:Y:S01]  /*5bd0*/  FFMA R101, R55.reuse, R23, R42 ;  /* 0x0000001737657223 */ /* 0x040fe2000000002a */
[C---:B------:R-:W-:Y:S01]  /*5be0*/  FFMA R95, R55.reuse, R31, R40 ;  /* 0x0000001f375f7223 */ /* 0x040fe20000000028 */
[C---:B----4-:R-:W-:Y:S01]  /*5bf0*/  FFMA R42, R64.reuse, R24, R107 ;  /* 0x00000018402a7223 */ /* 0x050fe2000000006b */
[C---:B------:R-:W-:Y:S01]  /*5c00*/  FFMA R40, R64.reuse, R20, R105 ;  /* 0x0000001440287223 */ /* 0x040fe20000000069 */
[----:B------:R-:W-:Y:S01]  /*5c10*/  FFMA R127, R55, R27, R44 ;  /* 0x0000001b377f7223 */ /* 0x000fe2000000002c */
[-C--:B-----5:R-:W-:Y:S01]  /*5c20*/  FFMA R44, R64, R32.reuse, R131 ;  /* 0x00000020402c7223 */ /* 0x0a0fe20000000083 */
[C---:B------:R-:W-:Y:S01]  /*5c30*/  FFMA R47, R65.reuse, R25, R42 ;  /* 0x00000019412f7223 */ /* 0x040fe2000000002a */
[C---:B------:R-:W-:Y:S01]  /*5c40*/  FFMA R49, R65.reuse, R21, R40 ;  /* 0x0000001541317223 */ /* 0x040fe20000000028 */
[----:B------:R-:W-:Y:S01]  /*5c50*/  FFMA R52, R52, R32, R129 ;  /* 0x0000002034347223 */ /* 0x000fe20000000081 */
[----:B------:R-:W3:Y:S01]  /*5c60*/  LDS.128 R40, [R120.X4+UR5+0x1040] ;  /* 0x0010400578287984 */ /* 0x000ee20008004c00 */
[-C--:B------:R-:W-:Y:S01]  /*5c70*/  FFMA R45, R65, R33.reuse, R44 ;  /* 0x00000021412d7223 */ /* 0x080fe2000000002c */
[C---:B------:R-:W-:Y:S01]  /*5c80*/  FFMA R46, R66.reuse, R26, R47 ;  /* 0x0000001a422e7223 */ /* 0x040fe2000000002f */
[C---:B------:R-:W-:Y:S01]  /*5c90*/  FFMA R44, R66.reuse, R22, R49 ;  /* 0x00000016422c7223 */ /* 0x040fe20000000031 */
[----:B------:R-:W-:Y:S01]  /*5ca0*/  FFMA R53, R53, R33, R52 ;  /* 0x0000002135357223 */ /* 0x000fe20000000034 */
[----:B------:R-:W-:Y:S01]  /*5cb0*/  FFMA R48, R66, R34, R45 ;  /* 0x0000002242307223 */ /* 0x000fe2000000002d */
[C---:B------:R-:W-:Y:S01]  /*5cc0*/  FFMA R107, R67.reuse, R27, R46 ;  /* 0x0000001b436b7223 */ /* 0x040fe2000000002e */
[----:B------:R-:W-:Y:S01]  /*5cd0*/  FFMA R105, R67, R23, R44 ;  /* 0x0000001743697223 */ /* 0x000fe2000000002c */
[C---:B-1----:R-:W-:Y:S01]  /*5ce0*/  FFMA R46, R56.reuse, R24, R91 ;  /* 0x00000018382e7223 */ /* 0x042fe2000000005b */
        /* <DEDUP_REMOVED lines=13> */
[----:B------:R-:W-:Y:S01]  /*5dc0*/  FFMA R52, R58, R34, R49 ;  /* 0x000000223a347223 */ /* 0x000fe20000000031 */
[C---:B------:R-:W-:Y:S01]  /*5dd0*/  FFMA R91, R59.reuse, R27, R50 ;  /* 0x0000001b3b5b7223 */ /* 0x040fe20000000032 */
[C---:B------:R-:W-:Y:S01]  /*5de0*/  FFMA R89, R59.reuse, R23, R48 ;  /* 0x000000173b597223 */ /* 0x040fe20000000030 */
[C---:B--2---:R-:W-:Y:S01]  /*5df0*/  FFMA R50, R36.reuse, R24, R111 ;  /* 0x0000001824327223 */ /* 0x044fe2000000006f */
[-C--:B------:R-:W-:Y:S01]  /*5e00*/  FFMA R135, R59, R35.reuse, R52 ;  /* 0x000000233b877223 */ /* 0x080fe20000000034 */
[C---:B------:R-:W-:Y:S01]  /*5e10*/  FFMA R52, R36.reuse, R32, R139 ;  /* 0x0000002024347223 */ /* 0x040fe2000000008b */
[C---:B------:R-:W-:Y:S01]  /*5e20*/  FFMA R48, R36.reuse, R20, R109 ;  /* 0x0000001424307223 */ /* 0x040fe2000000006d */
[----:B------:R-:W-:Y:S01]  /*5e30*/  FFMA R36, R36, R28, R141 ;  /* 0x0000001c24247223 */ /* 0x000fe2000000008d */
        /* <DEDUP_REMOVED lines=81> */
[C---:B-1----:R-:W-:Y:S01]  /*6350*/  FFMA R38, R40.reuse, R24, R87 ;  /* 0x0000001828267223 */ /* 0x042fe20000000057 */
[C---:B------:R-:W-:Y:S01]  /*6360*/  FFMA R36, R40.reuse, R20, R85 ;  /* 0x0000001428247223 */ /* 0x040fe20000000055 */
[----:B------:R-:W1:Y:S01]  /*6370*/  LDS.128 R48, [R120.X4+UR5+0x2140] ;  /* 0x0021400578307984 */ /* 0x000e620008004c00 */
[----:B------:R-:W-:Y:S01]  /*6380*/  FFMA R157, R39, R27, R52 ;  /* 0x0000001b279d7223 */ /* 0x000fe20000000034 */
[C---:B------:R-:W-:Y:S01]  /*6390*/  FFMA R55, R41.reuse, R25, R38 ;  /* 0x0000001929377223 */ /* 0x040fe20000000026 */
[C---:B------:R-:W-:Y:S01]  /*63a0*/  FFMA R57, R41.reuse, R21, R36 ;  /* 0x0000001529397223 */ /* 0x040fe20000000024 */
[----:B------:R-:W-:Y:S01]  /*63b0*/  FFMA R52, R40, R32, R163 ;  /* 0x0000002028347223 */ /* 0x000fe200000000a3 */
[----:B------:R-:W3:Y:S01]  /*63c0*/  LDS.128 R36, [R120.X4+UR5+0x21c0] ;  /* 0x0021c00578247984 */ /* 0x000ee20008004c00 */
[-C--:B------:R-:W-:Y:S01]  /*63d0*/  FFMA R64, R64, R28.reuse, R133 ;  /* 0x0000001c40407223 */ /* 0x080fe20000000085 */
[----:B------:R-:W-:Y:S01]  /*63e0*/  FFMA R40, R40, R28, R165 ;  /* 0x0000001c28287223 */ /* 0x000fe200000000a5 */
[----:B------:R-:W-:Y:S01]  /*63f0*/  FFMA R53, R41, R33, R52 ;  /* 0x0000002129357223 */ /* 0x000fe20000000034 */
[C---:B------:R-:W-:Y:S01]  /*6400*/  FFMA R52, R42.reuse, R26, R55 ;  /* 0x0000001a2a347223 */ /* 0x040fe20000000037 */
[-C--:B------:R-:W-:Y:S01]  /*6410*/  FFMA R65, R65, R29.reuse, R64 ;  /* 0x0000001d41417223 */ /* 0x080fe20000000040 */
[----:B------:R-:W-:Y:S01]  /*6420*/  FFMA R41, R41, R29, R40 ;  /* 0x0000001d29297223 */ /* 0x000fe20000000028 */
[----:B------:R-:W-:Y:S01]  /*6430*/  FFMA R54, R42, R34, R53 ;  /* 0x000000222a367223 */ /* 0x000fe20000000035 */
[C---:B------:R-:W-:Y:S01]  /*6440*/  FFMA R87, R43.reuse, R27, R52 ;  /* 0x0000001b2b577223 */ /* 0x040fe20000000034 */
[----:B------:R-:W-:Y:S01]  /*6450*/  FFMA R66, R66, R30, R65 ;  /* 0x0000001e42427223 */ /* 0x000fe20000000041 */
[C---:B------:R-:W-:Y:S01]  /*6460*/  FFMA R40, R42.reuse, R22, R57 ;  /* 0x000000162a287223 */ /* 0x040fe20000000039 */
[----:B------:R-:W-:Y:S01]  /*6470*/  FFMA R163, R43, R35, R54 ;  /* 0x000000232ba37223 */ /* 0x000fe20000000036 */
[----:B------:R-:W-:Y:S01]  /*6480*/  FFMA R42, R42, R30, R41 ;  /* 0x0000001e2a2a7223 */ /* 0x000fe20000000029 */
[----:B------:R-:W4:Y:S01]  /*6490*/  LDS.128 R52, [R120.X4+UR5+0x3040] ;  /* 0x0030400578347984 */ /* 0x000f220008004c00 */
[----:B------:R-:W-:Y:S01]  /*64a0*/  FFMA R133, R67, R31, R66 ;  /* 0x0000001f43857223 */ /* 0x000fe20000000042 */
[C---:B------:R-:W-:Y:S01]  /*64b0*/  FFMA R85, R43.reuse, R23, R40 ;  /* 0x000000172b557223 */ /* 0x040fe20000000028 */
[-C--:B------:R-:W-:Y:S01]  /*64c0*/  FFMA R165, R43, R31.reuse, R42 ;  /* 0x0000001f2ba57223 */ /* 0x080fe2000000002a */
[----:B------:R-:W5:Y:S01]  /*64d0*/  LDS.128 R64, [R120.X4+UR5+0x30c0] ;  /* 0x0030c00578407984 */ /* 0x000f620008004c00 */
[----:B------:R-:W-:-:S03]  /*64e0*/  FFMA R137, R59, R31, R58 ;  /* 0x0000001f3b897223 */ /* 0x000fc6000000003a */
[----:B------:R-:W-:Y:S01]  /*64f0*/  LDS.128 R60, [R125+0x1d0] ;  /* 0x0001d0007d3c7984 */ /* 0x000fe20000000c00 */
[C---:B--2---:R-:W-:Y:S01]  /*6500*/  FFMA R76, R44.reuse, R32, R76 ;  /* 0x000000202c4c7223 */ /* 0x044fe2000000004c */
[C---:B------:R-:W-:Y:S01]  /*6510*/  FFMA R70, R44.reuse, R24, R70 ;  /* 0x000000182c467223 */ /* 0x040fe20000000046 */
[C---:B------:R-:W-:Y:S01]  /*6520*/  FFMA R68, R44.reuse, R20, R68 ;  /* 0x000000142c447223 */ /* 0x040fe20000000044 */
[----:B------:R-:W-:Y:S01]  /*6530*/  FFMA R78, R44, R28, R78 ;  /* 0x0000001c2c4e7223 */ /* 0x000fe2000000004e */
[C---:B------:R-:W-:Y:S01]  /*6540*/  FFMA R41, R45.reuse, R33, R76 ;  /* 0x000000212d297223 */ /* 0x040fe2000000004c */
[----:B------:R-:W-:Y:S01]  /*6550*/  FFMA R43, R45, R25, R70 ;  /* 0x000000192d2b7223 */ /* 0x000fe20000000046 */
[C---:B-1----:R-:W-:Y:S01]  /*6560*/  FFMA R82, R48.reuse, R32, R82 ;  /* 0x0000002030527223 */ /* 0x042fe20000000052 */
[----:B------:R-:W-:Y:S01]  /*6570*/  FFMA R80, R48, R24, R80 ;  /* 0x0000001830507223 */ /* 0x000fe20000000050 */
[C---:B------:R-:W-:Y:S01]  /*6580*/  FFMA R76, R46.reuse, R34, R41 ;  /* 0x000000222e4c7223 */ /* 0x040fe20000000029 */
[----:B------:R-:W-:Y:S01]  /*6590*/  FFMA R70, R46, R26, R43 ;  /* 0x0000001a2e467223 */ /* 0x000fe2000000002b */
[C---:B------:R-:W-:Y:S01]  /*65a0*/  FFMA R41, R49.reuse, R33, R82 ;  /* 0x0000002131297223 */ /* 0x040fe20000000052 */
[----:B------:R-:W-:Y:S01]  /*65b0*/  FFMA R43, R49, R25, R80 ;  /* 0x00000019312b7223 */ /* 0x000fe20000000050 */
[C---:B---3--:R-:W-:Y:S01]  /*65c0*/  FFMA R92, R36.reuse, R32, R92 ;  /* 0x00000020245c7223 */ /* 0x048fe2000000005c */
[----:B------:R-:W-:Y:S01]  /*65d0*/  FFMA R90, R36, R24, R90 ;  /* 0x00000018245a7223 */ /* 0x000fe2000000005a */
[C---:B------:R-:W-:Y:S01]  /*65e0*/  FFMA R82, R50.reuse, R34, R41 ;  /* 0x0000002232527223 */ /* 0x040fe20000000029 */
[----:B------:R-:W-:Y:S01]  /*65f0*/  FFMA R80, R50, R26, R43 ;  /* 0x0000001a32507223 */ /* 0x000fe2000000002b */
[C---:B------:R-:W-:Y:S01]  /*6600*/  FFMA R41, R37.reuse, R33, R92 ;  /* 0x0000002125297223 */ /* 0x040fe2000000005c */
[----:B------:R-:W-:Y:S01]  /*6610*/  FFMA R43, R37, R25, R90 ;  /* 0x00000019252b7223 */ /* 0x000fe2000000005a */
[C---:B------:R-:W-:Y:S01]  /*6620*/  FFMA R57, R45.reuse, R21, R68 ;  /* 0x000000152d397223 */ /* 0x040fe20000000044 */
[----:B------:R-:W-:Y:S01]  /*6630*/  FFMA R45, R45, R29, R78 ;  /* 0x0000001d2d2d7223 */ /* 0x000fe2000000004e */
[----:B------:R-:W-:Y:S01]  /*6640*/  FFMA R74, R48, R20, R74 ;  /* 0x00000014304a7223 */ /* 0x000fe2000000004a */
[C---:B------:R-:W-:Y:S01]  /*6650*/  FFMA R92, R38.reuse, R34, R41 ;  /* 0x00000022265c7223 */ /* 0x040fe20000000029 */
[----:B------:R-:W-:Y:S01]  /*6660*/  FFMA R90, R38, R26, R43 ;  /* 0x0000001a265a7223 */ /* 0x000fe2000000002b */
[----:B------:R-:W-:Y:S01]  /*6670*/  FFMA R78, R46, R30, R45 ;  /* 0x0000001e2e4e7223 */ /* 0x000fe2000000002d */
[----:B------:R-:W1:Y:S01]  /*6680*/  LDS.128 R40, [R120.X4+UR5+0x3140] ;  /* 0x0031400578287984 */ /* 0x000e620008004c00 */
[----:B------:R-:W-:Y:S01]  /*6690*/  FFMA R45, R49, R21, R74 ;  /* 0x00000015312d7223 */ /* 0x000fe2000000004a */
[C---:B------:R-:W-:Y:S01]  /*66a0*/  FFMA R94, R36.reuse, R28, R94 ;  /* 0x0000001c245e7223 */ /* 0x040fe2000000005e */
[----:B------:R-:W-:Y:S01]  /*66b0*/  FFMA R88, R36, R20, R88 ;  /* 0x0000001424587223 */ /* 0x000fe20000000058 */
[----:B----4-:R-:W-:Y:S01]  /*66c0*/  FFMA R102, R52, R28, R102 ;  /* 0x0000001c34667223 */ /* 0x010fe20000000066 */
[-C--:B------:R-:W-:Y:S01]  /*66d0*/  FFMA R74, R50, R22.reuse, R45 ;  /* 0x00000016324a7223 */ /* 0x080fe2000000002d */
[C---:B------:R-:W-:Y:S01]  /*66e0*/  FFMA R45, R37.reuse, R29, R94 ;  /* 0x0000001d252d7223 */ /* 0x040fe2000000005e */
[----:B------:R-:W-:Y:S01]  /*66f0*/  FFMA R37, R37, R21, R88 ;  /* 0x0000001525257223 */ /* 0x000fe20000000058 */
[----:B------:R-:W-:Y:S01]  /*6700*/  FFMA R68, R46, R22, R57 ;  /* 0x000000162e447223 */ /* 0x000fe20000000039 */
[----:B------:R-:W-:Y:S01]  /*6710*/  FFMA R86, R48, R28, R86 ;  /* 0x0000001c30567223 */ /* 0x000fe20000000056 */
[C---:B------:R-:W-:Y:S01]  /*6720*/  FFMA R94, R38.reuse, R30, R45 ;  /* 0x0000001e265e7223 */ /* 0x040fe2000000002d */
[----:B------:R-:W-:Y:S01]  /*6730*/  FFMA R45, R53, R29, R102 ;  /* 0x0000001d352d7223 */ /* 0x000fe20000000066 */
[----:B------:R-:W-:Y:S01]  /*6740*/  FFMA R88, R38, R22, R37 ;  /* 0x0000001626587223 */ /* 0x000fe20000000025 */
[C---:B------:R-:W-:Y:S01]  /*6750*/  FFMA R100, R52.reuse, R32, R100 ;  /* 0x0000002034647223 */ /* 0x040fe20000000064 */
[----:B------:R-:W-:Y:S01]  /*6760*/  FFMA R98, R52, R24, R98 ;  /* 0x0000001834627223 */ /* 0x000fe20000000062 */
[C---:B------:R-:W-:Y:S01]  /*6770*/  FFMA R76, R47.reuse, R35, R76 ;  /* 0x000000232f4c7223 */ /* 0x040fe2000000004c */
[C---:B------:R-:W-:Y:S01]  /*6780*/  FFMA R70, R47.reuse, R27, R70 ;  /* 0x0000001b2f467223 */ /* 0x040fe20000000046 */
[C---:B------:R-:W-:Y:S01]  /*6790*/  FFMA R68, R47.reuse, R23, R68 ;  /* 0x000000172f447223 */ /* 0x040fe20000000044 */
[----:B------:R-:W-:Y:S01]  /*67a0*/  FFMA R78, R47, R31, R78 ;  /* 0x0000001f2f4e7223 */ /* 0x000fe2000000004e */
[----:B------:R-:W-:Y:S01]  /*67b0*/  FFMA R102, R54, R30, R45 ;  /* 0x0000001e36667223 */ /* 0x000fe2000000002d */
[----:B------:R-:W-:Y:S01]  /*67c0*/  FFMA R96, R52, R20, R96 ;  /* 0x0000001434607223 */ /* 0x000fe20000000060 */
[----:B------:R-:W2:Y:S01]  /*67d0*/  LDS.128 R44, [R120.X4+UR5+0x31c0] ;  /* 0x0031c005782c7984 */ /* 0x000ea20008004c00 */
[C---:B------:R-:W-:Y:S01]  /*67e0*/  FFMA R92, R39.reuse, R35, R92 ;  /* 0x00000023275c7223 */ /* 0x040fe2000000005c */
[C---:B------:R-:W-:Y:S01]  /*67f0*/  FFMA R90, R39.reuse, R27, R90 ;  /* 0x0000001b275a7223 */ /* 0x040fe2000000005a */
[C---:B------:R-:W-:Y:S01]  /*6800*/  FFMA R88, R39.reuse, R23, R88 ;  /* 0x0000001727587223 */ /* 0x040fe20000000058 */
[----:B------:R-:W-:Y:S01]  /*6810*/  FFMA R94, R39, R31, R94 ;  /* 0x0000001f275e7223 */ /* 0x000fe2000000005e */
[----:B------:R-:W-:Y:S01]  /*6820*/  FFMA R49, R49, R29, R86 ;  /* 0x0000001d31317223 */ /* 0x000fe20000000056 */
[C---:B------:R-:W-:Y:S01]  /*6830*/  FFMA R37, R53.reuse, R33, R100 ;  /* 0x0000002135257223 */ /* 0x040fe20000000064 */
[C---:B------:R-:W-:Y:S01]  /*6840*/  FFMA R39, R53.reuse, R25, R98 ;  /* 0x0000001935277223 */ /* 0x040fe20000000062 */
[C---:B-----5:R-:W-:Y:S01]  /*6850*/  FFMA R110, R64.reuse, R28, R110 ;  /* 0x0000001c406e7223 */ /* 0x060fe2000000006e */
[C---:B------:R-:W-:Y:S01]  /*6860*/  FFMA R104, R64.reuse, R20, R104 ;  /* 0x0000001440687223 */ /* 0x040fe20000000068 */
[----:B------:R-:W-:Y:S01]  /*6870*/  FFMA R106, R64, R24, R106 ;  /* 0x00000018406a7223 */ /* 0x000fe2000000006a */
[----:B------:R-:W-:Y:S01]  /*6880*/  FFMA R53, R53, R21, R96 ;  /* 0x0000001535357223 */ /* 0x000fe20000000060 */
[----:B------:R-:W-:Y:S01]  /*6890*/  FFMA R86, R50, R30, R49 ;  /* 0x0000001e32567223 */ /* 0x000fe20000000031 */
        /* <DEDUP_REMOVED lines=20> */
[C---:B-1----:R-:W-:Y:S01]  /*69e0*/  FFMA R64, R40.reuse, R20, R97 ;  /* 0x0000001428407223 */ /* 0x042fe20000000061 */
[----:B------:R-:W-:Y:S01]  /*69f0*/  FFMA R72, R40, R32, R72 ;  /* 0x0000002028487223 */ /* 0x000fe20000000048 */
[----:B------:R-:W1:Y:S01]  /*6a00*/  LDS.128 R36, [R120.X4+UR5+0x50] ;  /* 0x0000500578247984 */ /* 0x000e620008004c00 */
        /* <DEDUP_REMOVED lines=11> */
[C---:B------:R-:W-:Y:S01]  /*6ac0*/  FFMA R97, R41.reuse, R33, R72 ;  /* 0x0000002129617223 */ /* 0x040fe20000000048 */
[----:B------:R-:W5:Y:S01]  /*6ad0*/  LDS.128 R64, [R120.X4+UR5+0xd0] ;  /* 0x0000d00578407984 */ /* 0x000f620008004c00 */
        /* <DEDUP_REMOVED lines=27> */
[----:B------:R-:W-:Y:S01]  /*6c90*/  LDS.128 R44, [R125+0x1e0] ;  /* 0x0001e0007d2c7984 */ /* 0x000fe20000000c00 */
[C---:B---3--:R-:W-:Y:S01]  /*6ca0*/  FFMA R22, R36.reuse, R52, R101 ;  /* 0x0000003424167223 */ /* 0x048fe20000000065 */
[C---:B------:R-:W-:Y:S01]  /*6cb0*/  FFMA R29, R37.reuse, R49, R20 ;  /* 0x00000031251d7223 */ /* 0x040fe20000000014 */
[C---:B----4-:R-:W-:Y:S02]  /*6cc0*/  FFMA R24, R36.reuse, R56, R127 ;  /* 0x0000003824187223 */ /* 0x050fe4000000007f */
        /* <DEDUP_REMOVED lines=14> */
[C---:B------:R-:W-:Y:S01]  /*6db0*/  FFMA R31, R65.reuse, R57, R26 ;  /* 0x00000039411f7223 */ /* 0x040fe2000000001a */
[C---:B------:R-:W-:Y:S01]  /*6dc0*/  FFMA R33, R65.reuse, R53, R24 ;  /* 0x0000003541217223 */ /* 0x040fe20000000018 */
[----:B------:R-:W-:Y:S01]  /*6dd0*/  FFMA R38, R38, R62, R37 ;  /* 0x0000003e26267223 */ /* 0x000fe20000000025 */
[----:B------:R-:W3:Y:S01]  /*6de0*/  LDS.128 R24, [R120.X4+UR5+0x1050] ;  /* 0x0010500578187984 */ /* 0x000ee20008004c00 */
[----:B------:R-:W-:Y:S01]  /*6df0*/  FFMA R29, R65, R61, R28 ;  /* 0x0000003d411d7223 */ /* 0x000fe2000000001c */
[C---:B------:R-:W-:Y:S01]  /*6e00*/  FFMA R30, R66.reuse, R58, R31 ;  /* 0x0000003a421e7223 */ /* 0x040fe2000000001f */
[C---:B------:R-:W-:Y:S01]  /*6e10*/  FFMA R28, R66.reuse, R54, R33 ;  /* 0x00000036421c7223 */ /* 0x040fe20000000021 */
[----:B------:R-:W-:Y:S01]  /*6e20*/  FFMA R129, R39, R63, R38 ;  /* 0x0000003f27817223 */ /* 0x000fe20000000026 */
[----:B------:R-:W-:Y:S01]  /*6e30*/  FFMA R32, R66, R62, R29 ;  /* 0x0000003e42207223 */ /* 0x000fe2000000001d */
[C---:B------:R-:W-:Y:S01]  /*6e40*/  FFMA R107, R67.reuse, R59, R30 ;  /* 0x0000003b436b7223 */ /* 0x040fe2000000001e */
        /* <DEDUP_REMOVED lines=101> */
[C---:B--2---:R-:W-:Y:S01]  /*74a0*/  FFMA R22, R24.reuse, R56, R87 ;  /* 0x0000003818167223 */ /* 0x044fe20000000057 */
[C---:B------:R-:W-:Y:S01]  /*74b0*/  FFMA R20, R24.reuse, R52, R85 ;  /* 0x0000003418147223 */ /* 0x040fe20000000055 */
[----:B------:R-:W2:Y:S01]  /*74c0*/  LDS.128 R32, [R120.X4+UR5+0x2150] ;  /* 0x0021500578207984 */ /* 0x000ea20008004c00 */
        /* <DEDUP_REMOVED lines=22> */
[----:B------:R-:W-:Y:S01]  /*7630*/  FFMA R137, R43, R51, R42 ;  /* 0x000000332b897223 */ /* 0x000fe2000000002a */
[C---:B-1----:R-:W-:Y:S01]  /*7640*/  FFMA R76, R28.reuse, R60, R76 ;  /* 0x0000003c1c4c7223 */ /* 0x042fe2000000004c */
[C---:B------:R-:W-:Y:S01]  /*7650*/  FFMA R70, R28.reuse, R56, R70 ;  /* 0x000000381c467223 */ /* 0x040fe20000000046 */
[C---:B------:R-:W-:Y:S01]  /*7660*/  FFMA R68, R28.reuse, R52, R68 ;  /* 0x000000341c447223 */ /* 0x040fe20000000044 */
[----:B------:R-:W-:Y:S01]  /*7670*/  FFMA R78, R28, R48, R78 ;  /* 0x000000301c4e7223 */ /* 0x000fe2000000004e */
[C---:B------:R-:W-:Y:S01]  /*7680*/  FFMA R25, R29.reuse, R61, R76 ;  /* 0x0000003d1d197223 */ /* 0x040fe2000000004c */
[----:B------:R-:W-:Y:S01]  /*7690*/  FFMA R27, R29, R57, R70 ;  /* 0x000000391d1b7223 */ /* 0x000fe20000000046 */
[C---:B--2---:R-:W-:Y:S01]  /*76a0*/  FFMA R82, R32.reuse, R60, R82 ;  /* 0x0000003c20527223 */ /* 0x044fe20000000052 */
        /* <DEDUP_REMOVED lines=16> */
[----:B------:R-:W1:Y:S01]  /*77b0*/  LDS.128 R24, [R120.X4+UR5+0x3150] ;  /* 0x0031500578187984 */ /* 0x000e620008004c00 */
[----:B------:R-:W-:Y:S01]  /*77c0*/  FFMA R78, R30, R50, R29 ;  /* 0x000000321e4e7223 */ /* 0x000fe2000000001d */
[-C--:B------:R-:W-:Y:S01]  /*77d0*/  FFMA R86, R32, R48.reuse, R86 ;  /* 0x0000003020567223 */ /* 0x080fe20000000056 */
[C---:B------:R-:W-:Y:S01]  /*77e0*/  FFMA R29, R33.reuse, R53, R74 ;  /* 0x00000035211d7223 */ /* 0x040fe2000000004a */
[C---:B------:R-:W-:Y:S01]  /*77f0*/  FFMA R94, R20.reuse, R48, R94 ;  /* 0x00000030145e7223 */ /* 0x040fe2000000005e */
        /* <DEDUP_REMOVED lines=9> */
[C---:B------:R-:W-:Y:S01]  /*7890*/  FFMA R80, R35.reuse, R59, R80 ;  /* 0x0000003b23507223 */ /* 0x040fe20000000050 */
[C---:B------:R-:W-:Y:S01]  /*78a0*/  FFMA R74, R35.reuse, R55, R74 ;  /* 0x00000037234a7223 */ /* 0x040fe2000000004a */
[----:B------:R-:W-:Y:S01]  /*78b0*/  FFMA R86, R35, R51, R86 ;  /* 0x0000003323567223 */ /* 0x000fe20000000056 */
[C---:B----4-:R-:W-:Y:S01]  /*78c0*/  FFMA R102, R36.reuse, R48, R102 ;  /* 0x0000003024667223 */ /* 0x050fe20000000066 */
[C---:B------:R-:W-:Y:S01]  /*78d0*/  FFMA R100, R36.reuse, R60, R100 ;  /* 0x0000003c24647223 */ /* 0x040fe20000000064 */
[C---:B------:R-:W-:Y:S01]  /*78e0*/  FFMA R98, R36.reuse, R56, R98 ;  /* 0x0000003824627223 */ /* 0x040fe20000000062 */
        /* <DEDUP_REMOVED lines=9> */
[C---:B-----5:R-:W-:Y:S01]  /*7980*/  FFMA R110, R64.reuse, R48, R110 ;  /* 0x00000030406e7223 */ /* 0x060fe2000000006e */
        /* <DEDUP_REMOVED lines=8> */
[----:B------:R-:W-:Y:S01]  /*7a10*/  FFMA R21, R65, R57, R106 ;  /* 0x0000003941157223 */ /* 0x000fe2000000006a */
[-C--:B------:R-:W-:Y:S01]  /*7a20*/  FFMA R68, R30, R54.reuse, R41 ;  /* 0x000000361e447223 */ /* 0x080fe20000000029 */
        /* <DEDUP_REMOVED lines=9> */
[----:B------:R-:W-:Y:S01]  /*7ac0*/  LDS.128 R28, [R125+0xe0] ;  /* 0x0000e0007d1c7984 */ /* 0x000fe20000000c00 */
[C---:B------:R-:W-:Y:S01]  /*7ad0*/  FFMA R100, R39.reuse, R63, R100 ;  /* 0x0000003f27647223 */ /* 0x040fe20000000064 */
[C---:B------:R-:W-:Y:S01]  /*7ae0*/  FFMA R98, R39.reuse, R59, R98 ;  /* 0x0000003b27627223 */ /* 0x040fe20000000062 */
[C---:B------:R-:W-:Y:S01]  /*7af0*/  FFMA R96, R39.reuse, R55, R96 ;  /* 0x0000003727607223 */ /* 0x040fe20000000060 */
[----:B------:R-:W3:Y:S01]  /*7b00*/  LDS.128 R20, [R120.X4+UR5+0x60] ;  /* 0x0000600578147984 */ /* 0x000ee20008004c00 */
[----:B------:R-:W-:Y:S01]  /*7b10*/  FFMA R102, R39, R51, R102 ;  /* 0x0000003327667223 */ /* 0x000fe20000000066 */
[----:B------:R-:W-:Y:S01]  /*7b20*/  FFMA R65, R65, R61, R108 ;  /* 0x0000003d41417223 */ /* 0x000fe2000000006c */
[C---:B-1----:R-:W-:Y:S01]  /*7b30*/  FFMA R64, R24.reuse, R52, R97 ;  /* 0x0000003418407223 */ /* 0x042fe20000000061 */
[----:B------:R-:W1:Y:S01]  /*7b40*/  LDS.128 R40, [R125+0x60] ;  /* 0x000060007d287984 */ /* 0x000e620000000c00 */
[----:B------:R-:W-:Y:S01]  /*7b50*/  FFMA R72, R24, R60, R72 ;  /* 0x0000003c18487223 */ /* 0x000fe20000000048 */
[----:B------:R-:W-:Y:S01]  /*7b60*/  FFMA R108, R66, R62, R65 ;  /* 0x0000003e426c7223 */ /* 0x000fe20000000041 */
[C---:B------:R-:W-:Y:S01]  /*7b70*/  FFMA R66, R24.reuse, R56, R99 ;  /* 0x0000003818427223 */ /* 0x040fe20000000063 */
[----:B------:R-:W4:Y:S01]  /*7b80*/  LDS.128 R36, [R125+0x160] ;  /* 0x000160007d247984 */ /* 0x000f220000000c00 */
        /* <DEDUP_REMOVED lines=36> */
[C---:B-1----:R-:W-:Y:S01]  /*7dd0*/  FFMA R32, R20.reuse, R40, R95 ;  /* 0x0000002814207223 */ /* 0x042fe2000000005f */
[C---:B----4-:R-:W-:Y:S01]  /*7de0*/  FFMA R48, R20.reuse, R36, R127 ;  /* 0x0000002414307223 */ /* 0x050fe2000000007f */
[----:B------:R-:W-:Y:S01]  /*7df0*/  FFMA R20, R20, R44, R129 ;  /* 0x0000002c14147223 */ /* 0x000fe20000000081 */
[C---:B------:R-:W-:Y:S01]  /*7e00*/  FFMA R51, R21.reuse, R29, R34 ;  /* 0x0000001d15337223 */ /* 0x040fe20000000022 */
[C---:B------:R-:W-:Y:S01]  /*7e10*/  FFMA R53, R21.reuse, R41, R32 ;  /* 0x0000002915357223 */ /* 0x040fe20000000020 */
[C---:B------:R-:W-:Y:S01]  /*7e20*/  FFMA R49, R21.reuse, R37, R48 ;  /* 0x0000002515317223 */ /* 0x040fe20000000030 */
[----:B------:R-:W1:Y:S01]  /*7e30*/  LDS.128 R32, [R120.X4+UR5+0x1e0] ;  /* 0x0001e00578207984 */ /* 0x000e620008004c00 */
[-C--:B------:R-:W-:Y:S01]  /*7e40*/  FFMA R21, R21, R45.reuse, R20 ;  /* 0x0000002d15157223 */ /* 0x080fe20000000014 */
[C---:B------:R-:W-:Y:S01]  /*7e50*/  FFMA R148, R22.reuse, R30, R51 ;  /* 0x0000001e16947223 */ /* 0x040fe20000000033 */
[C---:B------:R-:W-:Y:S01]  /*7e60*/  FFMA R150, R22.reuse, R38, R49 ;  /* 0x0000002616967223 */ /* 0x040fe20000000031 */
[C---:B------:R-:W-:Y:S01]  /*7e70*/  FFMA R146, R22.reuse, R42, R53 ;  /* 0x0000002a16927223 */ /* 0x040fe20000000035 */
[----:B------:R-:W-:Y:S01]  /*7e80*/  FFMA R162, R22, R46, R21 ;  /* 0x0000002e16a27223 */ /* 0x000fe20000000015 */
[C---:B-----5:R-:W-:Y:S01]  /*7e90*/  FFMA R48, R64.reuse, R44, R131 ;  /* 0x0000002c40307223 */ /* 0x060fe20000000083 */
        /* <DEDUP_REMOVED lines=51> */
[C---:B---3--:R-:W-:Y:S01]  /*81d0*/  FFMA R34, R20.reuse, R36, R75 ;  /* 0x0000002414227223 */ /* 0x048fe2000000004b */
        /* <DEDUP_REMOVED lines=20> */
[----:B------:R-:W-:Y:S01]  /*8320*/  FFMA R156, R23, R43, R156 ;  /* 0x0000002b179c7223 */ /* 0x000fe2000000009c */
[C---:B------:R-:W-:Y:S01]  /*8330*/  FFMA R55, R49.reuse, R37, R22 ;  /* 0x0000002531377223 */ /* 0x040fe20000000016 */
[----:B------:R-:W-:Y:S01]  /*8340*/  FFMA R69, R49, R29, R20 ;  /* 0x0000001d31457223 */ /* 0x000fe20000000014 */
[C---:B------:R-:W-:Y:S01]  /*8350*/  FFMA R52, R48.reuse, R44, R147 ;  /* 0x0000002c30347223 */ /* 0x040fe20000000093 */
[----:B------:R-:W2:Y:S01]  /*8360*/  LDS.128 R20, [R120.X4+UR5+0x2060] ;  /* 0x0020600578147984 */ /* 0x000ea20008004c00 */
[----:B------:R-:W-:-:S02]  /*8370*/  FFMA R48, R48, R40, R149 ;  /* 0x0000002830307223 */ /* 0x000fc40000000095 */
        /* <DEDUP_REMOVED lines=36> */
[C---:B------:R-:W-:Y:S01]  /*85c0*/  FFMA R32, R34.reuse, R30, R77 ;  /* 0x0000001e22207223 */ /* 0x040fe2000000004d */
[----:B------:R-:W-:Y:S01]  /*85d0*/  FFMA R152, R27, R43, R152 ;  /* 0x0000002b1b987223 */ /* 0x000fe20000000098 */
[----:B------:R-:W-:Y:S01]  /*85e0*/  FFMA R34, R34, R42, R33 ;  /* 0x0000002a22227223 */ /* 0x000fe20000000021 */
[----:B------:R-:W3:Y:S01]  /*85f0*/  LDS.128 R24, [R120.X4+UR5+0x2160] ;  /* 0x0021600578187984 */ /* 0x000ee20008004c00 */
        /* <DEDUP_REMOVED lines=66> */
[----:B------:R-:W-:Y:S01]  /*8a20*/  FFMA R107, R35, R47, R50 ;  /* 0x0000002f236b7223 */ /* 0x000fe20000000032 */
[----:B------:R-:W-:Y:S01]  /*8a30*/  FFMA R32, R34, R42, R49 ;  /* 0x0000002a22207223 */ /* 0x000fe20000000031 */
[----:B-1----:R-:W-:Y:S01]  /*8a40*/  FFMA R102, R52, R40, R102 ;  /* 0x0000002834667223 */ /* 0x002fe20000000066 */
        /* <DEDUP_REMOVED lines=9> */
[C---:B------:R-:W-:Y:S01]  /*8ae0*/  FFMA R35, R53.reuse, R37, R98 ;  /* 0x0000002535237223 */ /* 0x040fe20000000062 */
[----:B------:R-:W-:Y:S01]  /*8af0*/  FFMA R32, R54, R42, R49 ;  /* 0x0000002a36207223 */ /* 0x000fe20000000031 */
[-C--:B------:R-:W-:Y:S01]  /*8b00*/  FFMA R53, R53, R29.reuse, R96 ;  /* 0x0000001d35357223 */ /* 0x080fe20000000060 */
[----:B------:R-:W1:Y:S01]  /*8b10*/  LDS.128 R48, [R120.X4+UR5+0x31e0] ;  /* 0x0031e00578307984 */ /* 0x000e620008004c00 */
[C---:B---3--:R-:W-:Y:S01]  /*8b20*/  FFMA R104, R20.reuse, R28, R104 ;  /* 0x0000001c14687223 */ /* 0x048fe20000000068 */
[C---:B------:R-:W-:Y:S01]  /*8b30*/  FFMA R106, R20.reuse, R36, R106 ;  /* 0x00000024146a7223 */ /* 0x040fe2000000006a */
[----:B------:R-:W-:Y:S01]  /*8b40*/  FFMA R110, R20, R40, R110 ;  /* 0x00000028146e7223 */ /* 0x000fe2000000006e */
[C---:B------:R-:W-:Y:S01]  /*8b50*/  FFMA R52, R54.reuse, R46, R33 ;  /* 0x0000002e36347223 */ /* 0x040fe20000000021 */
[----:B------:R-:W-:Y:S01]  /*8b60*/  FFMA R34, R54, R38, R35 ;  /* 0x0000002636227223 */ /* 0x000fe20000000023 */
[----:B------:R-:W-:Y:S01]  /*8b70*/  FFMA R108, R20, R44, R108 ;  /* 0x0000002c146c7223 */ /* 0x000fe2000000006c */
[C---:B------:R-:W-:Y:S01]  /*8b80*/  FFMA R35, R21.reuse, R29, R104 ;  /* 0x0000001d15237223 */ /* 0x040fe20000000068 */
[C---:B------:R-:W-:Y:S01]  /*8b90*/  FFMA R33, R21.reuse, R37, R106 ;  /* 0x0000002515217223 */ /* 0x040fe2000000006a */
[-C--:B------:R-:W-:Y:S01]  /*8ba0*/  FFMA R54, R54, R30.reuse, R53 ;  /* 0x0000001e36367223 */ /* 0x080fe20000000035 */
[----:B------:R-:W-:Y:S01]  /*8bb0*/  FFMA R53, R21, R41, R110 ;  /* 0x0000002915357223 */ /* 0x000fe2000000006e */
[C---:B------:R-:W-:Y:S01]  /*8bc0*/  FFMA R103, R55.reuse, R39, R34 ;  /* 0x0000002737677223 */ /* 0x040fe20000000022 */
[----:B------:R-:W-:Y:S01]  /*8bd0*/  FFMA R151, R55, R43, R32 ;  /* 0x0000002b37977223 */ /* 0x000fe20000000020 */
[----:B------:R-:W-:Y:S01]  /*8be0*/  FFMA R21, R21, R45, R108 ;  /* 0x0000002d15157223 */ /* 0x000fe2000000006c */
[C---:B------:R-:W-:Y:S01]  /*8bf0*/  FFMA R20, R22.reuse, R30, R35 ;  /* 0x0000001e16147223 */ /* 0x040fe20000000023 */
[C---:B------:R-:W-:Y:S01]  /*8c00*/  FFMA R68, R22.reuse, R38, R33 ;  /* 0x0000002616447223 */ /* 0x040fe20000000021 */
[----:B------:R-:W-:Y:S01]  /*8c10*/  LDS.128 R108, [R120.X4+UR5+0x70] ;  /* 0x00007005786c7984 */ /* 0x000fe20008004c00 */
[C---:B------:R-:W-:Y:S01]  /*8c20*/  FFMA R105, R55.reuse, R47, R52 ;  /* 0x0000002f37697223 */ /* 0x040fe20000000034 */
[-C--:B------:R-:W-:Y:S01]  /*8c30*/  FFMA R101, R55, R31.reuse, R54 ;  /* 0x0000001f37657223 */ /* 0x080fe20000000036 */
[C---:B------:R-:W-:Y:S01]  /*8c40*/  FFMA R98, R22.reuse, R42, R53 ;  /* 0x0000002a16627223 */ /* 0x040fe20000000035 */
[----:B------:R-:W3:Y:S01]  /*8c50*/  LDS.128 R32, [R125+0xf0] ;  /* 0x0000f0007d207984 */ /* 0x000ee20000000c00 */
[----:B------:R-:W-:Y:S01]  /*8c60*/  FFMA R96, R22, R46, R21 ;  /* 0x0000002e16607223 */ /* 0x000fe20000000015 */
[C---:B------:R-:W-:Y:S01]  /*8c70*/  FFMA R163, R23.reuse, R31, R20 ;  /* 0x0000001f17a37223 */ /* 0x040fe20000000014 */
[C---:B--2---:R-:W-:Y:S01]  /*8c80*/  FFMA R22, R24.reuse, R36, R99 ;  /* 0x0000002418167223 */ /* 0x044fe20000000063 */
[----:B------:R-:W2:Y:S01]  /*8c90*/  LDS.128 R76, [R125+0x170] ;  /* 0x000170007d4c7984 */ /* 0x000ea20000000c00 */
[C---:B------:R-:W-:Y:S01]  /*8ca0*/  FFMA R20, R24.reuse, R28, R97 ;  /* 0x0000001c18147223 */ /* 0x040fe20000000061 */
[C---:B------:R-:W-:Y:S01]  /*8cb0*/  FFMA R96, R23.reuse, R47, R96 ;  /* 0x0000002f17607223 */ /* 0x040fe20000000060 */
[C---:B------:R-:W-:Y:S01]  /*8cc0*/  FFMA R165, R23.reuse, R39, R68 ;  /* 0x0000002717a57223 */ /* 0x040fe20000000044 */
[----:B------:R-:W4:Y:S01]  /*8cd0*/  LDS.128 R52, [R125+0x70] ;  /* 0x000070007d347984 */ /* 0x000f220000000c00 */
[----:B------:R-:W-:Y:S01]  /*8ce0*/  FFMA R98, R23, R43, R98 ;  /* 0x0000002b17627223 */ /* 0x000fe20000000062 */
[C---:B------:R-:W-:Y:S01]  /*8cf0*/  FFMA R99, R25.reuse, R37, R22 ;  /* 0x0000002519637223 */ /* 0x040fe20000000016 */
[C---:B------:R-:W-:Y:S01]  /*8d00*/  FFMA R72, R24.reuse, R44, R72 ;  /* 0x0000002c18487223 */ /* 0x040fe20000000048 */
[----:B------:R5:W4:Y:S01]  /*8d10*/  LDS.128 R92, [R125+0x1f0] ;  /* 0x0001f0007d5c7984 */ /* 0x000b220000000c00 */
[----:B------:R-:W-:Y:S01]  /*8d20*/  FFMA R84, R24, R40, R84 ;  /* 0x0000002818547223 */ /* 0x000fe20000000054 */
[----:B------:R-:W-:Y:S01]  /*8d30*/  FFMA R68, R26, R38, R99 ;  /* 0x000000261a447223 */ /* 0x000fe20000000063 */
[----:B------:R-:W-:-:S03]  /*8d40*/  FFMA R97, R25, R45, R72 ;  /* 0x0000002d19617223 */ /* 0x000fc60000000048 */
[----:B------:R-:W-:Y:S01]  /*8d50*/  FFMA R99, R27, R39, R68 ;  /* 0x000000271b637223 */ /* 0x000fe20000000044 */
[----:B------:R-:W-:Y:S01]  /*8d60*/  FFMA R70, R26, R46, R97 ;  /* 0x0000002e1a467223 */ /* 0x000fe20000000061 */
[C---:B-----5:R-:W-:Y:S01]  /*8d70*/  FFMA R125, R25.reuse, R29, R20 ;  /* 0x0000001d197d7223 */ /* 0x060fe20000000014 */
[----:B------:R-:W-:Y:S01]  /*8d80*/  FFMA R25, R25, R41, R84 ;  /* 0x0000002919197223 */ /* 0x000fe20000000054 */
[----:B------:R-:W5:Y:S01]  /*8d90*/  LDS.128 R20, [R120.X4+UR5+0xf0] ;  /* 0x0000f00578147984 */ /* 0x000f620008004c00 */
[----:B-1----:R-:W-:Y:S01]  /*8da0*/  FFMA R28, R48, R28, R57 ;  /* 0x0000001c301c7223 */ /* 0x002fe20000000039 */
        /* <DEDUP_REMOVED lines=11> */
[----:B------:R-:W-:Y:S01]  /*8e60*/  FFMA R40, R48, R40, R61 ;  /* 0x0000002830287223 */ /* 0x000fe2000000003d */
[----:B------:R-:W-:Y:S01]  /*8e70*/  FFMA R37, R49, R37, R36 ;  /* 0x0000002531257223 */ /* 0x000fe20000000024 */
[----:B------:R-:W-:Y:S01]  /*8e80*/  FFMA R102, R50, R46, R45 ;  /* 0x0000002e32667223 */ /* 0x000fe2000000002d */
[----:B------:R-:W-:Y:S01]  /*8e90*/  FFMA R106, R51, R31, R106 ;  /* 0x0000001f336a7223 */ /* 0x000fe2000000006a */
[----:B------:R-:W-:Y:S01]  /*8ea0*/  FFMA R41, R49, R41, R40 ;  /* 0x0000002931297223 */ /* 0x000fe20000000028 */
[----:B---3--:R-:W-:Y:S01]  /*8eb0*/  FFMA R148, R108, R32, R148 ;  /* 0x000000206c947223 */ /* 0x008fe20000000094 */
[C---:B------:R-:W-:Y:S01]  /*8ec0*/  FFMA R104, R50.reuse, R38, R37 ;  /* 0x0000002632687223 */ /* 0x040fe20000000025 */
[----:B------:R-:W-:Y:S01]  /*8ed0*/  FFMA R102, R51, R47, R102 ;  /* 0x0000002f33667223 */ /* 0x000fe20000000066 */
[----:B------:R-:W-:Y:S01]  /*8ee0*/  FFMA R164, R50, R42, R41 ;  /* 0x0000002a32a47223 */ /* 0x000fe20000000029 */
[C---:B--2---:R-:W-:Y:S01]  /*8ef0*/  FFMA R150, R108.reuse, R76, R150 ;  /* 0x0000004c6c967223 */ /* 0x044fe20000000096 */
[----:B------:R-:W-:Y:S01]  /*8f00*/  FFMA R31, R109, R33, R148 ;  /* 0x000000216d1f7223 */ /* 0x000fe20000000094 */
[----:B------:R-:W2:Y:S01]  /*8f10*/  LDS.128 R44, [R120.X4+UR5+0x1f0] ;  /* 0x0001f005782c7984 */ /* 0x000ea20008004c00 */
[----:B------:R-:W-:Y:S01]  /*8f20*/  FFMA R104, R51, R39, R104 ;  /* 0x0000002733687223 */ /* 0x000fe20000000068 */
[----:B----4-:R-:W-:Y:S01]  /*8f30*/  FFMA R146, R108, R52, R146 ;  /* 0x000000346c927223 */ /* 0x010fe20000000092 */
[----:B------:R-:W-:Y:S01]  /*8f40*/  FFMA R29, R109, R77, R150 ;  /* 0x0000004d6d1d7223 */ /* 0x000fe20000000096 */
[----:B------:R-:W-:Y:S01]  /*8f50*/  FFMA R28, R110, R34, R31 ;  /* 0x000000226e1c7223 */ /* 0x000fe2000000001f */
[----:B------:R-:W-:Y:S01]  /*8f60*/  FFMA R164, R51, R43, R164 ;  /* 0x0000002b33a47223 */ /* 0x000fe200000000a4 */
[----:B------:R-:W-:Y:S01]  /*8f70*/  FFMA R162, R108, R92, R162 ;  /* 0x0000005c6ca27223 */ /* 0x000fe200000000a2 */
[----:B------:R-:W-:Y:S01]  /*8f80*/  FFMA R37, R109, R53, R146 ;  /* 0x000000356d257223 */ /* 0x000fe20000000092 */
[----:B------:R-:W-:-:S02]  /*8f90*/  FFMA R30, R110, R78, R29 ;  /* 0x0000004e6e1e7223 */ /* 0x000fc4000000001d */
[----:B------:R-:W-:Y:S01]  /*8fa0*/  FFMA R109, R109, R93, R162 ;  /* 0x0000005d6d6d7223 */ /* 0x000fe200000000a2 */
[----:B------:R-:W-:-:S03]  /*8fb0*/  FFMA R108, R110, R54, R37 ;  /* 0x000000366e6c7223 */ /* 0x000fc60000000025 */
[----:B------:R-:W-:Y:S01]  /*8fc0*/  FFMA R36, R110, R94, R109 ;  /* 0x0000005e6e247223 */ /* 0x000fe2000000006d */
[C---:B------:R-:W-:Y:S01]  /*8fd0*/  FFMA R109, R111.reuse, R35, R28 ;  /* 0x000000236f6d7223 */ /* 0x040fe2000000001c */
[C---:B-----5:R-:W-:Y:S01]  /*8fe0*/  FFMA R28, R20.reuse, R32, R65 ;  /* 0x00000020141c7223 */ /* 0x060fe20000000041 */
        /* <DEDUP_REMOVED lines=8> */
[----:B------:R-:W-:Y:S01]  /*9070*/  FFMA R21, R21, R53, R20 ;  /* 0x0000003515157223 */ /* 0x000fe20000000014 */
        /* <DEDUP_REMOVED lines=28> */
[C---:B------:R-:W-:Y:S01]  /*9240*/  FFMA R37, R27.reuse, R35, R24 ;  /* 0x000000231b257223 */ /* 0x040fe20000000018 */
[----:B------:R-:W-:Y:S01]  /*9250*/  FFMA R36, R27, R55, R26 ;  /* 0x000000371b247223 */ /* 0x000fe2000000001a */
[----:B------:R-:W-:Y:S01]  /*9260*/  FFMA R158, R44, R52, R158 ;  /* 0x000000342c9e7223 */ /* 0x000fe2000000009e */
        /* <DEDUP_REMOVED lines=77> */
[----:B------:R-:W4:Y:S01]  /*9740*/  LDS.128 R60, [R120.X4+UR5+0x21f0] ;  /* 0x0021f005783c7984 */ /* 0x000f220008004c00 */
[C---:B------:R-:W-:Y:S01]  /*9750*/  FFMA R51, R47.reuse, R95, R48 ;  /* 0x0000005f2f337223 */ /* 0x040fe20000000030 */
        /* <DEDUP_REMOVED lines=89> */
[----:B------:R-:W-:Y:S01]  /*9cf0*/  IADD3 R144, P0, R0, UR6, RZ ;  /* 0x0000000600907c10 */ /* 0x000fe2000ff1e0ff */
[----:B------:R-:W-:Y:S01]  /*9d00*/  FFMA R62, R59, R79, R62 ;  /* 0x0000004f3b3e7223 */ /* 0x000fe2000000003e */
[C---:B------:R-:W-:Y:S01]  /*9d10*/  FFMA R57, R21.reuse, R93, R96 ;  /* 0x0000005d15397223 */ /* 0x040fe20000000060 */
[C---:B------:R-:W-:Y:S01]  /*9d20*/  FFMA R59, R21.reuse, R77, R58 ;  /* 0x0000004d153b7223 */ /* 0x040fe2000000003a */
[C---:B------:R-:W-:Y:S01]  /*9d30*/  FFMA R101, R21.reuse, R33, R56 ;  /* 0x0000002115657223 */ /* 0x040fe20000000038 */
[----:B------:R-:W-:Y:S01]  /*9d40*/  FFMA R21, R21, R53, R98 ;  /* 0x0000003515157223 */ /* 0x000fe20000000062 */
[----:B------:R-:W-:Y:S01]  /*9d50*/  IADD3.X R145, R3, UR7, RZ, P0, !PT ;  /* 0x0000000703917c10 */ /* 0x000fe200087fe4ff */
[C---:B------:R-:W-:Y:S01]  /*9d60*/  FFMA R56, R22.reuse, R94, R57 ;  /* 0x0000005e16387223 */ /* 0x040fe20000000039 */
[----:B------:R-:W-:Y:S01]  /*9d70*/  ISETP.GE.U32.AND P0, PT, R123, R121, PT ;  /* 0x000000797b00720c */ /* 0x000fe20003f06070 */
[C---:B------:R-:W-:Y:S01]  /*9d80*/  FFMA R58, R22.reuse, R78, R59 ;  /* 0x0000004e163a7223 */ /* 0x040fe2000000003b */
[C---:B------:R-:W-:Y:S01]  /*9d90*/  FFMA R20, R22.reuse, R34, R101 ;  /* 0x0000002216147223 */ /* 0x040fe20000000065 */
[----:B------:R-:W-:Y:S01]  /*9da0*/  FFMA R22, R22, R54, R21 ;  /* 0x0000003616167223 */ /* 0x000fe20000000015 */
[----:B------:R-:W-:Y:S01]  /*9db0*/  IADD3 R142, P2, R2, UR6, RZ ;  /* 0x00000006028e7c10 */ /* 0x000fe2000ff5e0ff */
[C---:B------:R-:W-:Y:S01]  /*9dc0*/  FFMA R59, R23.reuse, R95, R56 ;  /* 0x0000005f173b7223 */ /* 0x040fe20000000038 */
[C---:B---3--:R-:W-:Y:S01]  /*9dd0*/  FFMA R146, R88.reuse, R52, R100 ;  /* 0x0000003458927223 */ /* 0x048fe20000000064 */
[C---:B------:R-:W-:Y:S01]  /*9de0*/  FFMA R58, R23.reuse, R79, R58 ;  /* 0x0000004f173a7223 */ /* 0x040fe2000000003a */
[C---:B------:R-:W-:Y:S01]  /*9df0*/  FFMA R57, R23.reuse, R35, R20 ;  /* 0x0000002317397223 */ /* 0x040fe20000000014 */
[----:B------:R-:W-:Y:S01]  /*9e00*/  FFMA R56, R23, R55, R22 ;  /* 0x0000003717387223 */ /* 0x000fe20000000016 */
[----:B------:R-:W-:Y:S01]  /*9e10*/  IADD3.X R143, R5, UR7, RZ, P2, !PT ;  /* 0x00000007058f7c10 */ /* 0x000fe200097fe4ff */
[----:B------:R-:W1:Y:S01]  /*9e20*/  LDS.128 R20, [R120.X4+UR5+0x31f0] ;  /* 0x0031f00578147984 */ /* 0x000e620008004c00 */
[C---:B------:R-:W-:Y:S01]  /*9e30*/  LEA R103, R119.reuse, R138, 0xe ;  /* 0x0000008a77677211 */ /* 0x040fe200078e70ff */
[----:B------:R-:W-:Y:S01]  /*9e40*/  FFMA R150, R88, R76, R99 ;  /* 0x0000004c58967223 */ /* 0x000fe20000000063 */
[----:B------:R-:W-:Y:S01]  /*9e50*/  IADD3 R100, P1, R6, UR6, RZ ;  /* 0x0000000606647c10 */ /* 0x000fe2000ff3e0ff */
[----:B------:R-:W-:Y:S06]  /*9e60*/  BAR.SYNC 0x0 ;  /* 0x0000000000007b1d */ /* 0x000fec0000000000 */
[----:B------:R-:W-:Y:S01]  /*9e70*/  IADD3 R140, P3, R4, UR6, RZ ;  /* 0x00000006048c7c10 */ /* 0x000fe2000ff7e0ff */
[----:B------:R-:W-:Y:S01]  /*9e80*/  @!PT LDS RZ, [RZ] ;  /* 0x00000000fffff984 */ /* 0x000fe20000000800 */
[----:B------:R-:W-:Y:S01]  /*9e90*/  @!PT LDS RZ, [RZ] ;  /* 0x00000000fffff984 */ /* 0x000fe20000000800 */
[----:B------:R-:W-:Y:S01]  /*9ea0*/  @!PT LDS RZ, [RZ] ;  /* 0x00000000fffff984 */ /* 0x000fe20000000800 */
[----:B------:R2:W-:Y:S01]  /*9eb0*/  LDGSTS.E.BYPASS.128 [R103], [R144.64], !P0 ;  /* 0x0000000090677fae */ /* 0x0005e2000c101c4a */
[----:B------:R-:W-:Y:S01]  /*9ec0*/  IADD3 R98, P2, R8, UR6, RZ ;  /* 0x0000000608627c10 */ /* 0x000fe2000ff5e0ff */
[C---:B------:R-:W-:Y:S01]  /*9ed0*/  FFMA R148, R88.reuse, R32, R97 ;  /* 0x0000002058947223 */ /* 0x040fe20000000061 */
[----:B------:R-:W-:Y:S01]  /*9ee0*/  LEA R105, R119, R136, 0xe ;  /* 0x0000008877697211 */ /* 0x000fe200078e70ff */
[----:B------:R-:W-:Y:S01]  /*9ef0*/  FFMA R88, R88, R92, R125 ;  /* 0x0000005c58587223 */ /* 0x000fe2000000007d */
[----:B------:R-:W-:Y:S01]  /*9f00*/  IADD3.X R101, R9, UR7, RZ, P1, !PT ;  /* 0x0000000709657c10 */ /* 0x000fe20008ffe4ff */
[----:B------:R-:W-:Y:S01]  /*9f10*/  USHF.L.U32 UR5, UR4, 0xe, URZ ;  /* 0x0000000e04057899 */ /* 0x000fe2000800063f */
[----:B------:R-:W-:Y:S01]  /*9f20*/  IADD3.X R141, R7, UR7, RZ, P3, !PT ;  /* 0x00000007078d7c10 */ /* 0x000fe20009ffe4ff */
[----:B------:R3:W-:Y:S01]  /*9f30*/  LDGSTS.E.BYPASS.128 [R105], [R142.64], !P0 ;  /* 0x000000008e697fae */ /* 0x0007e2000c101c4a */
[----:B------:R-:W-:-:S02]  /*9f40*/  LEA R107, R119, R134, 0xe ;  /* 0x00000086776b7211 */ /* 0x000fc400078e70ff */
[----:B------:R-:W-:Y:S02]  /*9f50*/  IADD3 R96, P1, R10, UR6, RZ ;  /* 0x000000060a607c10 */ /* 0x000fe4000ff3e0ff */
[----:B------:R-:W-:Y:S01]  /*9f60*/  IADD3.X R99, R11, UR7, RZ, P2, !PT ;  /* 0x000000070b637c10 */ /* 0x000fe200097fe4ff */
[----:B------:R4:W-:Y:S01]  /*9f70*/  LDGSTS.E.BYPASS.128 [R107], [R140.64], !P0 ;  /* 0x000000008c6b7fae */ /* 0x0009e2000c101c4a */
[----:B--2---:R-:W-:Y:S02]  /*9f80*/  IADD3 R144, P2, R12, UR6, RZ ;  /* 0x000000060c907c10 */ /* 0x004fe4000ff5e0ff */
[----:B------:R-:W-:Y:S02]  /*9f90*/  LEA R125, R119, R132, 0xe ;  /* 0x00000084777d7211 */ /* 0x000fe400078e70ff */
[----:B------:R-:W-:Y:S02]  /*9fa0*/  IADD3.X R97, R13, UR7, RZ, P1, !PT ;  /* 0x000000070d617c10 */ /* 0x000fe40008ffe4ff */
[----:B------:R-:W-:Y:S01]  /*9fb0*/  LEA R103, R119, R130, 0xe ;  /* 0x0000008277677211 */ /* 0x000fe200078e70ff */
[----:B------:R2:W-:Y:S01]  /*9fc0*/  LDGSTS.E.BYPASS.128 [R125], [R100.64], !P0 ;  /* 0x00000000647d7fae */ /* 0x0005e2000c101c4a */
[----:B---3--:R-:W-:-:S02]  /*9fd0*/  IADD3 R142, P1, R14, UR6, RZ ;  /* 0x000000060e8e7c10 */ /* 0x008fc4000ff3e0ff */
[----:B------:R-:W-:Y:S01]  /*9fe0*/  IADD3.X R145, R15, UR7, RZ, P2, !PT ;  /* 0x000000070f917c10 */ /* 0x000fe200097fe4ff */
[----:B------:R3:W-:Y:S01]  /*9ff0*/  LDGSTS.E.BYPASS.128 [R103], [R98.64], !P0 ;  /* 0x0000000062677fae */ /* 0x0007e2000c101c4a */
[C---:B------:R-:W-:Y:S02]  /*a000*/  LEA R105, R119.reuse, R128, 0xe ;  /* 0x0000008077697211 */ /* 0x040fe400078e70ff */
[----:B----4-:R-:W-:Y:S01]  /*a010*/  IADD3 R140, P2, R16, UR6, RZ ;  /* 0x00000006108c7c10 */ /* 0x010fe2000ff5e0ff */
[C---:B-1----:R-:W-:Y:S01]  /*a020*/  FFMA R102, R20.reuse, R92, R102 ;  /* 0x0000005c14667223 */ /* 0x042fe20000000066 */
[----:B------:R-:W-:Y:S01]  /*a030*/  LEA R107, R119, R126, 0xe ;  /* 0x0000007e776b7211 */ /* 0x000fe200078e70ff */
[----:B------:R1:W-:Y:S01]  /*a040*/  LDGSTS.E.BYPASS.128 [R105], [R96.64], !P0 ;  /* 0x0000000060697fae */ /* 0x0003e2000c101c4a */
[----:B------:R-:W-:Y:S01]  /*a050*/  IADD3.X R143, R17, UR7, RZ, P1, !PT ;  /* 0x00000007118f7c10 */ /* 0x000fe20008ffe4ff */
[C---:B------:R-:W-:Y:S01]  /*a060*/  FFMA R104, R20.reuse, R76, R104 ;  /* 0x0000004c14687223 */ /* 0x040fe20000000068 */
[C---:B--2---:R-:W-:Y:S01]  /*a070*/  LEA R125, R119.reuse, R124, 0xe ;  /* 0x0000007c777d7211 */ /* 0x044fe200078e70ff */
[----:B------:R2:W-:Y:S01]  /*a080*/  LDGSTS.E.BYPASS.128 [R107], [R144.64], !P0 ;  /* 0x00000000906b7fae */ /* 0x0005e2000c101c4a */
[----:B------:R-:W-:Y:S01]  /*a090*/  LEA R127, R119, 0x8000, 0xd ;  /* 0x00008000777f7811 */ /* 0x000fe200078e68ff */
[----:B------:R-:W-:Y:S01]  /*a0a0*/  FFMA R164, R20, R52, R164 ;  /* 0x0000003414a47223 */ /* 0x000fe200000000a4 */
[----:B------:R-:W-:Y:S01]  /*a0b0*/  IADD3.X R141, R19, UR7, RZ, P2, !PT ;  /* 0x00000007138d7c10 */ /* 0x000fe200097fe4ff */
[----:B------:R4:W-:Y:S01]  /*a0c0*/  LDGSTS.E.BYPASS.128 [R125], [R142.64], !P0 ;  /* 0x000000008e7d7fae */ /* 0x0009e2000c101c4a */
[----:B------:R-:W-:Y:S01]  /*a0d0*/  IADD3 R100, P1, R18, UR6, RZ ;  /* 0x0000000612647c10 */ /* 0x000fe2000ff3e0ff */
[----:B------:R-:W-:Y:S01]  /*a0e0*/  FFMA R106, R20, R32, R106 ;  /* 0x00000020146a7223 */ /* 0x000fe2000000006a */
[----:B---3--:R-:W-:Y:S01]  /*a0f0*/  IADD3 R98, P2, R114, UR6, RZ ;  /* 0x0000000672627c10 */ /* 0x008fe2000ff5e0ff */
[----:B------:R-:W0:Y:S01]  /*a100*/  LDGDEPBAR ;  /* 0x00000000000079af */ /* 0x000e220000000000 */
[----:B-1----:R-:W-:Y:S01]  /*a110*/  IADD3 R96, P3, R116, UR6, RZ ;  /* 0x0000000674607c10 */ /* 0x002fe2000ff7e0ff */
[C---:B------:R-:W-:Y:S01]  /*a120*/  FFMA R105, R89.reuse, R77, R150 ;  /* 0x0000004d59697223 */ /* 0x040fe20000000096 */
[----:B------:R-:W-:Y:S01]  /*a130*/  IADD3 R103, R138, R127, RZ ;  /* 0x0000007f8a677210 */ /* 0x000fe20007ffe0ff */
[----:B--2---:R-:W-:Y:S01]  /*a140*/  FFMA R107, R89, R33, R148 ;  /* 0x00000021596b7223 */ /* 0x004fe20000000094 */
[----:B------:R-:W-:Y:S01]  /*a150*/  IADD3.X R101, R112, UR7, RZ, P1, !PT ;  /* 0x0000000770657c10 */ /* 0x000fe20008ffe4ff */
[----:B------:R-:W-:Y:S01]  /*a160*/  FFMA R77, R21, R77, R104 ;  /* 0x0000004d154d7223 */ /* 0x000fe20000000068 */
[-C--:B------:R-:W-:Y:S01]  /*a170*/  IADD3 R129, R136, R127.reuse, RZ ;  /* 0x0000007f88817210 */ /* 0x080fe20007ffe0ff */
[----:B------:R1:W-:Y:S01]  /*a180*/  LDGSTS.E.BYPASS.128 [R103], [R140.64], !P0 ;  /* 0x000000008c677fae */ /* 0x0003e2000c101c4a */
[----:B------:R-:W-:Y:S01]  /*a190*/  IADD3.X R99, R113, UR7, RZ, P2, !PT ;  /* 0x0000000771637c10 */ /* 0x000fe200097fe4ff */
[----:B------:R-:W-:Y:S01]  /*a1a0*/  UIADD3 UR6, UP1, UR6, 0x80, URZ ;  /* 0x0000008006067890 */ /* 0x000fe2000ff3e03f */
[-C--:B----4-:R-:W-:Y:S01]  /*a1b0*/  IADD3 R125, R134, R127.reuse, RZ ;  /* 0x0000007f867d7210 */ /* 0x090fe20007ffe0ff */
[----:B------:R2:W-:Y:S01]  /*a1c0*/  LDGSTS.E.BYPASS.128 [R129], [R100.64], !P0 ;  /* 0x0000000064817fae */ /* 0x0005e2000c101c4a */
[----:B------:R-:W-:Y:S01]  /*a1d0*/  IADD3.X R97, R115, UR7, RZ, P3, !PT ;  /* 0x0000000773617c10 */ /* 0x000fe20009ffe4ff */
[----:B------:R-:W-:Y:S01]  /*a1e0*/  UIADD3.X UR7, URZ, UR7, URZ, UP1, !UPT ;  /* 0x000000073f077290 */ /* 0x000fe20008ffe43f */
[----:B------:R-:W-:Y:S01]  /*a1f0*/  IADD3 R127, R132, R127, RZ ;  /* 0x0000007f847f7210 */ /* 0x000fe20007ffe0ff */
[----:B------:R3:W-:Y:S04]  /*a200*/  LDGSTS.E.BYPASS.128 [R125], [R98.64], !P0 ;  /* 0x00000000627d7fae */ /* 0x0007e8000c101c4a */
[----:B------:R4:W-:Y:S01]  /*a210*/  LDGSTS.E.BYPASS.128 [R127], [R96.64], !P0 ;  /* 0x00000000607f7fae */ /* 0x0009e2000c101c4a */
[----:B------:R-:W-:Y:S01]  /*a220*/  ISETP.GE.U32.AND P0, PT, R123, 0x7c, PT ;  /* 0x0000007c7b00780c */ /* 0x000fe20003f06070 */
[C---:B-1----:R-:W-:Y:S01]  /*a230*/  FFMA R103, R89.reuse, R93, R88 ;  /* 0x0000005d59677223 */ /* 0x042fe20000000058 */
[----:B------:R-:W-:Y:S01]  /*a240*/  FFMA R89, R89, R53, R146 ;  /* 0x0000003559597223 */ /* 0x000fe20000000092 */
[----:B------:R-:W0:Y:S01]  /*a250*/  LDGDEPBAR ;  /* 0x00000000000079af */ /* 0x000e220000000000 */
[C---:B------:R-:W-:Y:S01]  /*a260*/  FFMA R93, R21.reuse, R93, R102 ;  /* 0x0000005d155d7223 */ /* 0x040fe20000000066 */
[C---:B------:R-:W-:Y:S01]  /*a270*/  FFMA R53, R21.reuse, R53, R164 ;  /* 0x0000003515357223 */ /* 0x040fe200000000a4 */
[----:B------:R-:W-:Y:S01]  /*a280*/  FFMA R21, R21, R33, R106 ;  /* 0x0000002115157223 */ /* 0x000fe2000000006a */
[C---:B------:R-:W-:Y:S01]  /*a290*/  FFMA R142, R90.reuse, R94, R103 ;  /* 0x0000005e5a8e7223 */ /* 0x040fe20000000067 */
[C---:B------:R-:W-:Y:S01]  /*a2a0*/  FFMA R140, R90.reuse, R78, R105 ;  /* 0x0000004e5a8c7223 */ /* 0x040fe20000000069 */
[C---:B------:R-:W-:Y:S01]  /*a2b0*/  FFMA R88, R90.reuse, R34, R107 ;  /* 0x000000225a587223 */ /* 0x040fe2000000006b */
[-C--:B------:R-:W-:Y:S01]  /*a2c0*/  FFMA R90, R90, R54.reuse, R89 ;  /* 0x000000365a5a7223 */ /* 0x080fe20000000059 */
[C---:B------:R-:W-:Y:S01]  /*a2d0*/  FFMA R54, R22.reuse, R54, R53 ;  /* 0x0000003616367223 */ /* 0x040fe20000000035 */
[C---:B------:R-:W-:Y:S01]  /*a2e0*/  FFMA R34, R22.reuse, R34, R21 ;  /* 0x0000002216227223 */ /* 0x040fe20000000015 */
[C---:B------:R-:W-:Y:S01]  /*a2f0*/  FFMA R78, R22.reuse, R78, R77 ;  /* 0x0000004e164e7223 */ /* 0x040fe2000000004d */
[----:B------:R-:W-:Y:S01]  /*a300*/  FFMA R22, R22, R94, R93 ;  /* 0x0000005e16167223 */ /* 0x000fe2000000005d */
[C---:B---3--:R-:W-:Y:S01]  /*a310*/  FFMA R99, R91.reuse, R95, R142 ;  /* 0x0000005f5b637223 */ /* 0x048fe2000000008e */
[C---:B------:R-:W-:Y:S01]  /*a320*/  FFMA R98, R91.reuse, R79, R140 ;  /* 0x0000004f5b627223 */ /* 0x040fe2000000008c */
[C---:B----4-:R-:W-:Y:S01]  /*a330*/  FFMA R97, R91.reuse, R35, R88 ;  /* 0x000000235b617223 */ /* 0x050fe20000000058 */
[----:B------:R-:W-:Y:S01]  /*a340*/  FFMA R96, R91, R55, R90 ;  /* 0x000000375b607223 */ /* 0x000fe2000000005a */
[C---:B------:R-:W-:Y:S01]  /*a350*/  FFMA R95, R23.reuse, R95, R22 ;  /* 0x0000005f175f7223 */ /* 0x040fe20000000016 */
[C---:B------:R-:W-:Y:S01]  /*a360*/  FFMA R94, R23.reuse, R79, R78 ;  /* 0x0000004f175e7223 */ /* 0x040fe2000000004e */
[C---:B------:R-:W-:Y:S01]  /*a370*/  FFMA R93, R23.reuse, R35, R34 ;  /* 0x00000023175d7223 */ /* 0x040fe20000000022 */
[----:B------:R-:W-:Y:S01]  /*a380*/  FFMA R92, R23, R55, R54 ;  /* 0x00000037175c7223 */ /* 0x000fe20000000036 */
[----:B------:R-:W-:-:S04]  /*a390*/  DEPBAR.LE SB0, 0x2 ;  /* 0x000080800000791a */ /* 0x000fc80000000000 */
[----:B------:R-:W-:Y:S06]  /*a3a0*/  BAR.SYNC 0x0 ;  /* 0x0000000000007b1d */ /* 0x000fec0000000000 */
[----:B--2---:R-:W-:Y:S01]  /*a3b0*/  @P0 CALL.REL.NOINC `(.L_x_0) ;  /* 0x0000001000000944 */ /* 0x004fe20003c00000 */
[----:B------:R-:W-:Y:S05]  /*a3c0*/  BRA `(.L_x_1) ;  /* 0xffff716000007947 */ /* 0x000fea000383ffff */
.L_x_0:
[----:B------:R-:W1:Y:S01]  /*a3d0*/  S2R R0, SR_TID.X ;  /* 0x0000000000007919 */ /* 0x000e620000002100 */
[----:B------:R-:W-:-:S04]  /*a3e0*/  DEPBAR.LE SB0, 0x0 ;  /* 0x000080000000791a */ /* 0x000fc80000000000 */
[C---:B------:R-:W-:Y:S01]  /*a3f0*/  LOP3.LUT R146, R118.reuse, 0x8, RZ, 0xfc, !PT ;  /* 0x0000000876927812 */ /* 0x040fe200078efcff */
[----:B------:R-:W-:Y:S01]  /*a400*/  CS2R R112, SRZ ;  /* 0x0000000000707805 */ /* 0x000fe2000001ff00 */
[----:B------:R-:W-:Y:S01]  /*a410*/  MOV R116, 0x4 ;  /* 0x0000000400747802 */ /* 0x000fe20000000f00 */
[----:B------:R-:W-:Y:S01]  /*a420*/  CS2R R114, SRZ ;  /* 0x0000000000727805 */ /* 0x000fe2000001ff00 */
[C---:B------:R-:W-:Y:S01]  /*a430*/  LOP3.LUT R148, R118.reuse, 0x10, RZ, 0xfc, !PT ;  /* 0x0000001076947812 */ /* 0x040fe200078efcff */
        /* <DEDUP_REMOVED lines=9> */
[----:B------:R-:W-:-:S02]  /*a4d0*/  LOP3.LUT R134, R118, 0x38, RZ, 0xfc, !PT ;  /* 0x0000003876867812 */ /* 0x000fc400078efcff */
[C---:B------:R-:W-:Y:S02]  /*a4e0*/  LOP3.LUT R132, R118.reuse, 0x40, RZ, 0xfc, !PT ;  /* 0x0000004076847812 */ /* 0x040fe400078efcff */
[----:B------:R-:W-:Y:S02]  /*a4f0*/  LOP3.LUT R130, R118, 0x48, RZ, 0xfc, !PT ;  /* 0x0000004876827812 */ /* 0x000fe400078efcff */
[----:B-1----:R-:W-:Y:S02]  /*a500*/  SHF.R.U32.HI R3, RZ, 0x4, R0 ;  /* 0x00000004ff037819 */ /* 0x002fe40000011600 */
[----:B------:R-:W-:Y:S02]  /*a510*/  SHF.L.U32 R0, R0, 0x2, RZ ;  /* 0x0000000200007819 */ /* 0x000fe400000006ff */
[----:B------:R-:W-:Y:S02]  /*a520*/  SGXT.U32 R3, R3, 0x3 ;  /* 0x000000030303781a */ /* 0x000fe40000000000 */
[----:B------:R-:W-:-:S02]  /*a530*/  LOP3.LUT R117, R117, 0x3c, R0, 0xf8, !PT ;  /* 0x0000003c75757812 */ /* 0x000fc400078ef800 */
[----:B------:R-:W-:Y:S01]  /*a540*/  LOP3.LUT R124, R118, 0x58, RZ, 0xfc, !PT ;  /* 0x00000058767c7812 */ /* 0x000fe200078efcff */
[----:B------:R-:W-:Y:S01]  /*a550*/  IMAD R2, R3, 0x110, R122 ;  /* 0x0000011003027824 */ /* 0x000fe200078e027a */
[C---:B------:R-:W-:Y:S01]  /*a560*/  ISETP.GE.AND P6, PT, R117.reuse, 0x80, PT ;  /* 0x000000807500780c */ /* 0x040fe20003fc6270 */
[----:B------:R-:W-:Y:S06]  /*a570*/  BAR.SYNC 0x0 ;  /* 0x0000000000007b1d */ /* 0x000fec0000000000 */
[----:B------:R-:W-:Y:S01]  /*a580*/  SHF.L.U32 R0, R2, 0x2, RZ ;  /* 0x0000000202007819 */ /* 0x000fe200000006ff */
[----:B------:R-:W-:Y:S01]  /*a590*/  STS.128 [R2.X4], R108 ;  /* 0x0000006c02007388 */ /* 0x000fe20000004c00 */
[----:B------:R-:W-:Y:S01]  /*a5a0*/  ISETP.LT.AND P0, PT, R118, c[0x0][0x180], !P6 ;  /* 0x0000600076007a0c */ /* 0x000fe20007701270 */
[----:B------:R-:W-:Y:S01]  /*a5b0*/  IMAD.WIDE R142, R117, R116, c[0x0][0x160] ;  /* 0x00005800758e7625 */ /* 0x000fe200078e0274 */
[----:B------:R-:W-:Y:S01]  /*a5c0*/  ISETP.LT.AND P4, PT, R146, c[0x0][0x180], !P6 ;  /* 0x0000600092007a0c */ /* 0x000fe20007781270 */
[----:B------:R-:W-:Y:S01]  /*a5d0*/  STS.128 [R2.X4+0x110], R64 ;  /* 0x0001104002007388 */ /* 0x000fe20000004c00 */
[----:B------:R-:W-:Y:S01]  /*a5e0*/  ISETP.LT.AND P3, PT, R148, c[0x0][0x180], !P6 ;  /* 0x0000600094007a0c */ /* 0x000fe20007761270 */
[----:B------:R-:W-:Y:S01]  /*a5f0*/  IMAD R0, R3, -0x330, R0 ;  /* 0xfffffcd003007824 */ /* 0x000fe200078e0200 */
[----:B------:R-:W-:Y:S01]  /*a600*/  P2R R100, PR, RZ, 0x1 ;  /* 0x00000001ff647803 */ /* 0x000fe20000000000 */
[----:B------:R-:W-:Y:S01]  /*a610*/  STS.128 [R2.X4+0x220], R36 ;  /* 0x0002202402007388 */ /* 0x000fe20000004c00 */
[----:B------:R-:W-:-:S02]  /*a620*/  LOP3.LUT R122, R118, 0x50, RZ, 0xfc, !PT ;  /* 0x00000050767a7812 */ /* 0x000fc400078efcff */
[C---:B------:R-:W-:Y:S01]  /*a630*/  LOP3.LUT R126, R118.reuse, 0x60, RZ, 0xfc, !PT ;  /* 0x00000060767e7812 */ /* 0x040fe200078efcff */
[----:B------:R-:W-:Y:S01]  /*a640*/  STS.128 [R2.X4+0x330], R40 ;  /* 0x0003302802007388 */ /* 0x000fe20000004c00 */
[C---:B------:R-:W-:Y:S02]  /*a650*/  LOP3.LUT R128, R118.reuse, 0x70, RZ, 0xfc, !PT ;  /* 0x0000007076807812 */ /* 0x040fe400078efcff */
[----:B------:R-:W-:Y:S01]  /*a660*/  LOP3.LUT R120, R118, 0x78, RZ, 0xfc, !PT ;  /* 0x0000007876787812 */ /* 0x000fe200078efcff */
[----:B------:R-:W-:Y:S06]  /*a670*/  BAR.SYNC 0x0 ;  /* 0x0000000000007b1d */ /* 0x000fec0000000000 */
[----:B------:R-:W1:Y:S01]  /*a680*/  LDS.128 R4, [R0] ;  /* 0x0000000000047984 */ /* 0x000e620000000c00 */
[----:B------:R-:W-:Y:S01]  /*a690*/  CS2R R108, SRZ ;  /* 0x00000000006c7805 */ /* 0x000fe2000001ff00 */
[----:B------:R-:W-:-:S02]  /*a6a0*/  CS2R R110, SRZ ;  /* 0x00000000006e7805 */ /* 0x000fc4000001ff00 */
[----:B------:R-:W2:Y:S04]  /*a6b0*/  LDS.128 R16, [R0+0x880] ;  /* 0x0008800000107984 */ /* 0x000ea80000000c00 */
[----:B------:R-:W3:Y:S04]  /*a6c0*/  LDS.128 R12, [R0+0x1100] ;  /* 0x00110000000c7984 */ /* 0x000ee80000000c00 */
[----:B------:R-:W4:Y:S04]  /*a6d0*/  LDS.128 R8, [R0+0x1980] ;  /* 0x0019800000087984 */ /* 0x000f280000000c00 */
[----:B------:R-:W-:Y:S06]  /*a6e0*/  BAR.SYNC 0x0 ;  /* 0x0000000000007b1d */ /* 0x000fec0000000000 */
[----:B------:R-:W-:Y:S04]  /*a6f0*/  STS.128 [R2.X4], R72 ;  /* 0x0000004802007388 */ /* 0x000fe80000004c00 */
[----:B------:R-:W-:Y:S04]  /*a700*/  STS.128 [R2.X4+0x110], R68 ;  /* 0x0001104402007388 */ /* 0x000fe80000004c00 */
[----:B------:R-:W-:Y:S04]  /*a710*/  STS.128 [R2.X4+0x220], R80 ;  /* 0x0002205002007388 */ /* 0x000fe80000004c00 */
[----:B------:R-:W-:Y:S04]  /*a720*/  STS.128 [R2.X4+0x330], R48 ;  /* 0x0003303002007388 */ /* 0x000fe80000004c00 */
[----:B------:R-:W-:Y:S06]  /*a730*/  BAR.SYNC 0x0 ;  /* 0x0000000000007b1d */ /* 0x000fec0000000000 */
[----:B------:R-:W5:Y:S01]  /*a740*/  LDS.128 R40, [R0] ;  /* 0x0000000000287984 */ /* 0x000f620000000c00 */
[----:B------:R-:W-:Y:S01]  /*a750*/  ISETP.LT.AND P2, PT, R144, c[0x0][0x180], !P6 ;  /* 0x0000600090007a0c */ /* 0x000fe20007741270 */
[----:B------:R-:W-:Y:S01]  /*a760*/  CS2R R72, SRZ ;  /* 0x0000000000487805 */ /* 0x000fe2000001ff00 */
[----:B------:R-:W-:Y:S01]  /*a770*/  ISETP.LT.AND P1, PT, R140, c[0x0][0x180], !P6 ;  /* 0x000060008c007a0c */ /* 0x000fe20007721270 */
[----:B------:R-:W1:Y:S01]  /*a780*/  LDS.128 R36, [R0+0x880] ;  /* 0x0008800000247984 */ /* 0x000e620000000c00 */
[----:B------:R-:W-:Y:S01]  /*a790*/  CS2R R74, SRZ ;  /* 0x00000000004a7805 */ /* 0x000fe2000001ff00 */
[----:B------:R-:W-:Y:S01]  /*a7a0*/  P2R R101, PR, RZ, 0x10 ;  /* 0x00000010ff657803 */ /* 0x000fe20000000000 */
[----:B------:R-:W-:Y:S01]  /*a7b0*/  CS2R R80, SRZ ;  /* 0x0000000000507805 */ /* 0x000fe2000001ff00 */
[----:B------:R-:W1:Y:S01]  /*a7c0*/  LDS.128 R32, [R0+0x1100] ;  /* 0x0011000000207984 */ /* 0x000e620000000c00 */
[----:B------:R-:W-:Y:S01]  /*a7d0*/  ISETP.LT.AND P5, PT, R130, c[0x0][0x180], !P6 ;  /* 0x0000600082007a0c */ /* 0x000fe200077a1270 */
[----:B------:R-:W-:-:S02]  /*a7e0*/  CS2R R82, SRZ ;  /* 0x0000000000527805 */ /* 0x000fc4000001ff00 */
[----:B------:R-:W1:Y:S04]  /*a7f0*/  LDS.128 R20, [R0+0x1980] ;  /* 0x0019800000147984 */ /* 0x000e680000000c00 */
[----:B------:R-:W-:Y:S06]  /*a800*/  BAR.SYNC 0x0 ;  /* 0x0000000000007b1d */ /* 0x000fec0000000000 */
[----:B------:R-:W-:Y:S04]  /*a810*/  STS.128 [R2.X4], R84 ;  /* 0x0000005402007388 */ /* 0x000fe80000004c00 */
[----:B------:R-:W-:Y:S04]  /*a820*/  STS.128 [R2.X4+0x110], R44 ;  /* 0x0001102c02007388 */ /* 0x000fe80000004c00 */
[----:B------:R-:W-:Y:S04]  /*a830*/  STS.128 [R2.X4+0x220], R28 ;  /* 0x0002201c02007388 */ /* 0x000fe80000004c00 */
[----:B------:R-:W-:Y:S04]  /*a840*/  STS.128 [R2.X4+0x330], R24 ;  /* 0x0003301802007388 */ /* 0x000fe80000004c00 */
[----:B------:R-:W-:Y:S06]  /*a850*/  BAR.SYNC 0x0 ;  /* 0x0000000000007b1d */ /* 0x000fec0000000000 */
[----:B------:R-:W1:Y:S01]  /*a860*/  LDS.128 R68, [R0] ;  /* 0x0000000000447984 */ /* 0x000e620000000c00 */
[----:B------:R-:W-:Y:S01]  /*a870*/  CS2R R44, SRZ ;  /* 0x00000000002c7805 */ /* 0x000fe2000001ff00 */
[----:B------:R-:W-:Y:S01]  /*a880*/  CS2R R46, SRZ ;  /* 0x00000000002e7805 */ /* 0x000fe2000001ff00 */
[----:B------:R-:W-:Y:S01]  /*a890*/  CS2R R28, SRZ ;  /* 0x00000000001c7805 */ /* 0x000fe2000001ff00 */
[----:B------:R-:W1:Y:S01]  /*a8a0*/  LDS.128 R48, [R0+0x880] ;  /* 0x0008800000307984 */ /* 0x000e620000000c00 */
[----:B------:R-:W-:Y:S01]  /*a8b0*/  CS2R R30, SRZ ;  /* 0x00000000001e7805 */ /* 0x000fe2000001ff00 */
[----:B------:R-:W-:Y:S01]  /*a8c0*/  CS2R R24, SRZ ;  /* 0x0000000000187805 */ /* 0x000fe2000001ff00 */
[----:B------:R-:W-:Y:S01]  /*a8d0*/  CS2R R26, SRZ ;  /* 0x00000000001a7805 */ /* 0x000fe2000001ff00 */
[----:B------:R-:W1:Y:S01]  /*a8e0*/  LDS.128 R52, [R0+0x1100] ;  /* 0x0011000000347984 */ /* 0x000e620000000c00 */
[----:B------:R-:W-:Y:S01]  /*a8f0*/  P2R R102, PR, RZ, 0x8 ;  /* 0x00000008ff667803 */ /* 0x000fe20000000000 */
[----:B------:R-:W-:Y:S01]  /*a900*/  CS2R R84, SRZ ;  /* 0x0000000000547805 */ /* 0x000fe2000001ff00 */
[----:B------:R-:W-:Y:S01]  /*a910*/  P2R R103, PR, RZ, 0x4 ;  /* 0x00000004ff677803 */ /* 0x000fe20000000000 */
[----:B------:R-:W1:Y:S01]  /*a920*/  LDS.128 R64, [R0+0x1980] ;  /* 0x0019800000407984 */ /* 0x000e620000000c00 */
[----:B------:R-:W-:Y:S01]  /*a930*/  P2R R133, PR, RZ, 0x2 ;  /* 0x00000002ff857803 */ /* 0x000fe20000000000 */
[----:B------:R-:W-:-:S02]  /*a940*/  CS2R R86, SRZ ;  /* 0x0000000000567805 */ /* 0x000fc4000001ff00 */
[----:B------:R-:W-:Y:S06]  /*a950*/  BAR.SYNC 0x0 ;  /* 0x0000000000007b1d */ /* 0x000fec0000000000 */
[----:B------:R-:W-:Y:S04]  /*a960*/  STS.128 [R2.X4], R60 ;  /* 0x0000003c02007388 */ /* 0x000fe80000004c00 */
[----:B------:R-:W-:Y:S04]  /*a970*/  STS.128 [R2.X4+0x110], R56 ;  /* 0x0001103802007388 */ /* 0x000fe80000004c00 */
[----:B------:R-:W-:Y:S04]  /*a980*/  STS.128 [R2.X4+0x220], R96 ;  /* 0x0002206002007388 */ /* 0x000fe80000004c00 */
[----:B------:R-:W-:Y:S04]  /*a990*/  STS.128 [R2.X4+0x330], R92 ;  /* 0x0003305c02007388 */ /* 0x000fe80000004c00 */
[----:B------:R-:W-:Y:S06]  /*a9a0*/  BAR.SYNC 0x0 ;  /* 0x0000000000007b1d */ /* 0x000fec0000000000 */
[----:B------:R-:W1:Y:S01]  /*a9b0*/  @P0 LDG.E.EL.128 R112, [R142.64] ;  /* 0x0000000a8e700981 */ /* 0x000e62000c2e1d00 */
[----:B------:R-:W-:Y:S01]  /*a9c0*/  ISETP.LT.AND P0, PT, R138, c[0x0][0x180], !P6 ;  /* 0x000060008a007a0c */ /* 0x000fe20007701270 */
[----:B------:R-:W-:Y:S01]  /*a9d0*/  CS2R R56, SRZ ;  /* 0x0000000000387805 */ /* 0x000fe2000001ff00 */
[----:B------:R-:W-:Y:S01]  /*a9e0*/  CS2R R58, SRZ ;  /* 0x00000000003a7805 */ /* 0x000fe2000001ff00 */
[----:B------:R-:W2:Y:S01]  /*a9f0*/  @P4 LDG.E.EL.128 R108, [R142.64] ;  /* 0x0000000a8e6c4981 */ /* 0x000ea2000c2e1d00 */
[----:B------:R-:W-:Y:S01]  /*aa00*/  P2R R135, PR, RZ, 0x1 ;  /* 0x00000001ff877803 */ /* 0x000fe20000000000 */
[----:B------:R-:W-:Y:S01]  /*aa10*/  CS2R R60, SRZ ;  /* 0x00000000003c7805 */ /* 0x000fe2000001ff00 */
[----:B------:R-:W-:Y:S01]  /*aa20*/  CS2R R62, SRZ ;  /* 0x00000000003e7805 */ /* 0x000fe2000001ff00 */
[----:B------:R-:W3:Y:S01]  /*aa30*/  @P3 LDG.E.EL.128 R104, [R142.64] ;  /* 0x0000000a8e683981 */ /* 0x000ee2000c2e1d00 */
[----:B------:R-:W-:-:S03]  /*aa40*/  LOP3.LUT R2, R118, 0x68, RZ, 0xfc, !PT ;  /* 0x0000006876027812 */ /* 0x000fc600078efcff */
[----:B------:R-:W4:Y:S04]  /*aa50*/  @P2 LDG.E.EL.128 R24, [R142.64] ;  /* 0x0000000a8e182981 */ /* 0x000f28000c2e1d00 */
[----:B------:R-:W4:Y:S01]  /*aa60*/  @P0 LDG.E.EL.128 R44, [R142.64] ;  /* 0x0000000a8e2c0981 */ /* 0x000f22000c2e1d00 */
[----:B------:R-:W-:-:S03]  /*aa70*/  ISETP.LT.AND P0, PT, R136, c[0x0][0x180], !P6 ;  /* 0x0000600088007a0c */ /* 0x000fc60007701270 */
[----:B------:R-:W5:Y:S01]  /*aa80*/  @P1 LDG.E.EL.128 R28, [R142.64] ;  /* 0x0000000a8e1c1981 */ /* 0x000f62000c2e1d00 */
[----:B------:R-:W-:Y:S01]  /*aa90*/  P2R R137, PR, RZ, 0x1 ;  /* 0x00000001ff897803 */ /* 0x000fe20000000000 */
[----:B------:R-:W-:Y:S01]  /*aaa0*/  CS2R R90, SRZ ;  /* 0x00000000005a7805 */ /* 0x000fe2000001ff00 */
[----:B------:R-:W-:Y:S01]  /*aab0*/  CS2R R92, SRZ ;  /* 0x00000000005c7805 */ /* 0x000fe2000001ff00 */
[----:B------:R-:W-:Y:S01]  /*aac0*/  CS2R R94, SRZ ;  /* 0x00000000005e7805 */ /* 0x000fe2000001ff00 */
[----:B------:R-:W-:Y:S01]  /*aad0*/  CS2R R96, SRZ ;  /* 0x0000000000607805 */ /* 0x000fe2000001ff00 */
[----:B------:R-:W-:Y:S01]  /*aae0*/  CS2R R98, SRZ ;  /* 0x0000000000627805 */ /* 0x000fe2000001ff00 */
[----:B------:R-:W5:Y:S04]  /*aaf0*/  @P5 LDG.E.EL.128 R76, [R142.64] ;  /* 0x0000000a8e4c5981 */ /* 0x000f68000c2e1d00 */
[----:B------:R-:W5:Y:S01]  /*ab00*/  @P0 LDG.E.EL.128 R56, [R142.64] ;  /* 0x0000000a8e380981 */ /* 0x000f62000c2e1d00 */
[----:B------:R-:W-:-:S04]  /*ab10*/  ISETP.LT.AND P0, PT, R134, c[0x0][0x180], !P6 ;  /* 0x0000600086007a0c */ /* 0x000fc80007701270 */
[----:B------:R-:W-:-:S09]  /*ab20*/  P2R R131, PR, RZ, 0x1 ;  /* 0x00000001ff837803 */ /* 0x000fd20000000000 */
[----:B------:R-:W5:Y:S01]  /*ab30*/  @P0 LDG.E.EL.128 R60, [R142.64] ;  /* 0x0000000a8e3c0981 */ /* 0x000f62000c2e1d00 */
[----:B------:R-:W-:Y:S02]  /*ab40*/  ISETP.LT.AND P0, PT, R132, c[0x0][0x180], !P6 ;  /* 0x0000600084007a0c */ /* 0x000fe40007701270 */
[----:B------:R-:W-:Y:S02]  /*ab50*/  ISETP.LT.AND P4, PT, R122, c[0x0][0x180], !P6 ;  /* 0x000060007a007a0c */ /* 0x000fe40007781270 */
[----:B------:R-:W-:Y:S02]  /*ab60*/  ISETP.LT.AND P3, PT, R124, c[0x0][0x180], !P6 ;  /* 0x000060007c007a0c */ /* 0x000fe40007761270 */
[----:B------:R-:W-:Y:S02]  /*ab70*/  ISETP.LT.AND P2, PT, R126, c[0x0][0x180], !P6 ;  /* 0x000060007e007a0c */ /* 0x000fe40007741270 */
[----:B------:R-:W-:-:S05]  /*ab80*/  P2R R129, PR, RZ, 0x1 ;  /* 0x00000001ff817803 */ /* 0x000fca0000000000 */
[----:B------:R-:W5:Y:S01]  /*ab90*/  @P0 LDG.E.EL.128 R72, [R142.64] ;  /* 0x0000000a8e480981 */ /* 0x000f62000c2e1d00 */
[----:B------:R-:W-:Y:S02]  /*aba0*/  ISETP.LT.AND P1, PT, R2, c[0x0][0x180], !P6 ;  /* 0x0000600002007a0c */ /* 0x000fe40007721270 */
[----:B------:R-:W-:Y:S01]  /*abb0*/  ISETP.LT.AND P0, PT, R128, c[0x0][0x180], !P6 ;  /* 0x0000600080007a0c */ /* 0x000fe20007701270 */
[----:B------:R-:W5:Y:S01]  /*abc0*/  @P4 LDG.E.EL.128 R80, [R142.64] ;  /* 0x0000000a8e504981 */ /* 0x000f62000c2e1d00 */
[----:B------:R-:W-:-:S03]  /*abd0*/  ISETP.LT.AND P6, PT, R120, c[0x0][0x180], !P6 ;  /* 0x0000600078007a0c */ /* 0x000fc600077c1270 */
[----:B------:R-:W5:Y:S01]  /*abe0*/  @P3 LDG.E.EL.128 R84, [R142.64] ;  /* 0x0000000a8e543981 */ /* 0x000f62000c2e1d00 */
[----:B------:R-:W-:-:S03]  /*abf0*/  P2R R3, PR, RZ, 0x20 ;  /* 0x00000020ff037803 */ /* 0x000fc60000000000 */
[----:B------:R-:W5:Y:S01]  /*ac00*/  @P2 LDG.E.EL.128 R88, [R142.64] ;  /* 0x0000000a8e582981 */ /* 0x000f62000c2e1d00 */
[----:B------:R-:W-:Y:S02]  /*ac10*/  P2R R119, PR, RZ, 0x10 ;  /* 0x00000010ff777803 */ /* 0x000fe40000000000 */
[----:B------:R-:W-:Y:S01]  /*ac20*/  P2R R121, PR, RZ, 0x8 ;  /* 0x00000008ff797803 */ /* 0x000fe20000000000 */
[----:B------:R-:W5:Y:S01]  /*ac30*/  @P1 LDG.E.EL.128 R92, [R142.64] ;  /* 0x0000000a8e5c1981 */ /* 0x000f62000c2e1d00 */
[----:B------:R-:W-:Y:S02]  /*ac40*/  P2R R123, PR, RZ, 0x4 ;  /* 0x00000004ff7b7803 */ /* 0x000fe40000000000 */
[----:B------:R-:W-:Y:S01]  /*ac50*/  ISETP.NE.AND P5, PT, R103, RZ, PT ;  /* 0x000000ff6700720c */ /* 0x000fe20003fa5270 */
[----:B------:R-:W5:Y:S01]  /*ac60*/  @P0 LDG.E.EL.128 R96, [R142.64] ;  /* 0x0000000a8e600981 */ /* 0x000f62000c2e1d00 */
[----:B------:R-:W-:Y:S02]  /*ac70*/  ISETP.NE.AND P4, PT, R102, RZ, PT ;  /* 0x000000ff6600720c */ /* 0x000fe40003f85270 */
[----:B------:R-:W-:Y:S01]  /*ac80*/  ISETP.NE.AND P3, PT, R101, RZ, PT ;  /* 0x000000ff6500720c */ /* 0x000fe20003f65270 */
[----:B------:R-:W-:Y:S01]  /*ac90*/  CS2R R102, SRZ ;  /* 0x0000000000667805 */ /* 0x000fe2000001ff00 */
[----:B------:R-:W-:-:S02]  /*aca0*/  ISETP.NE.AND P2, PT, R100, RZ, PT ;  /* 0x000000ff6400720c */ /* 0x000fc40003f45270 */
[----:B------:R-:W-:-:S06]  /*acb0*/  CS2R R100, SRZ ;  /* 0x0000000000647805 */ /* 0x000fcc000001ff00 */
[----:B------:R-:W5:Y:S01]  /*acc0*/  @P6 LDG.E.EL.128 R100, [R142.64] ;  /* 0x0000000a8e646981 */ /* 0x000f62000c2e1d00 */
[-C--:B------:R-:W-:Y:S02]  /*acd0*/  LEA R125, R118, R117.reuse, 0x7 ;  /* 0x00000075767d7211 */ /* 0x080fe400078e38ff */
[----:B------:R-:W-:Y:S02]  /*ace0*/  P2R R127, PR, RZ, 0x2 ;  /* 0x00000002ff7f7803 */ /* 0x000fe40000000000 */
[----:B------:R-:W-:Y:S01]  /*acf0*/  ISETP.NE.AND P1, PT, R133, RZ, PT ;  /* 0x000000ff8500720c */ /* 0x000fe20003f25270 */
[----:B-1----:R-:W-:Y:S01]  /*ad00*/  FADD R4, R4, R112 ;  /* 0x0000007004047221 */ /* 0x002fe20000000000 */
[----:B------:R-:W-:Y:S01]  /*ad10*/  FADD R5, R5, R113 ;  /* 0x0000007105057221 */ /* 0x000fe20000000000 */
[----:B------:R-:W-:Y:S01]  /*ad20*/  FADD R7, R7, R115 ;  /* 0x0000007307077221 */ /* 0x000fe20000000000 */
[----:B------:R-:W-:Y:S01]  /*ad30*/  FADD R6, R6, R114 ;  /* 0x0000007206067221 */ /* 0x000fe20000000000 */
[-C--:B------:R-:W-:Y:S01]  /*ad40*/  IMAD.WIDE R112, R125, R116.reuse, c[0x0][0x178] ;  /* 0x00005e007d707625 */ /* 0x080fe200078e0274 */
[-C--:B------:R-:W-:Y:S01]  /*ad50*/  LEA R115, R146, R117.reuse, 0x7 ;  /* 0x0000007592737211 */ /* 0x080fe200078e38ff */
[----:B--2---:R-:W-:Y:S01]  /*ad60*/  FADD R16, R16, R108 ;  /* 0x0000006c10107221 */ /* 0x004fe20000000000 */
[----:B------:R-:W-:Y:S01]  /*ad70*/  FADD R17, R17, R109 ;  /* 0x0000006d11117221 */ /* 0x000fe20000000000 */
[----:B------:R-:W-:Y:S01]  /*ad80*/  FADD R19, R19, R111 ;  /* 0x0000006f13137221 */ /* 0x000fe20000000000 */
[----:B------:R1:W-:Y:S01]  /*ad90*/  @P2 STG.E.128 [R112.64], R4 ;  /* 0x0000000470002986 */ /* 0x0003e2000c101d0a */
[----:B------:R-:W-:Y:S01]  /*ada0*/  FADD R18, R18, R110 ;  /* 0x0000006e12127221 */ /* 0x000fe20000000000 */
[-C--:B------:R-:W-:Y:S01]  /*adb0*/  IMAD.WIDE R108, R115, R116.reuse, c[0x0][0x178] ;  /* 0x00005e00736c7625 */ /* 0x080fe200078e0274 */
[-C--:B------:R-:W-:Y:S01]  /*adc0*/  LEA R111, R148, R117.reuse, 0x7 ;  /* 0x00000075946f7211 */ /* 0x080fe200078e38ff */
[----:B---3--:R-:W-:Y:S01]  /*add0*/  FADD R12, R12, R104 ;  /* 0x000000680c0c7221 */ /* 0x008fe20000000000 */
[----:B------:R-:W-:Y:S01]  /*ade0*/  FADD R13, R13, R105 ;  /* 0x000000690d0d7221 */ /* 0x000fe20000000000 */
[----:B------:R-:W-:Y:S01]  /*adf0*/  FADD R14, R14, R106 ;  /* 0x0000006a0e0e7221 */ /* 0x000fe20000000000 */
[----:B------:R2:W-:Y:S01]  /*ae00*/  @P3 STG.E.128 [R108.64], R16 ;  /* 0x000000106c003986 */ /* 0x0005e2000c101d0a */
[----:B------:R-:W-:Y:S01]  /*ae10*/  FADD R15, R15, R107 ;  /* 0x0000006b0f0f7221 */ /* 0x000fe20000000000 */
[----:B----4-:R-:W-:Y:S01]  /*ae20*/  FADD R8, R8, R24 ;  /* 0x0000001808087221 */ /* 0x010fe20000000000 */
[----:B------:R-:W-:Y:S01]  /*ae30*/  FADD R9, R9, R25 ;  /* 0x0000001909097221 */ /* 0x000fe20000000000 */
[----:B------:R-:W-:Y:S01]  /*ae40*/  FADD R10, R10, R26 ;  /* 0x0000001a0a0a7221 */ /* 0x000fe20000000000 */
[----:B------:R-:W-:Y:S01]  /*ae50*/  FADD R11, R11, R27 ;  /* 0x0000001b0b0b7221 */ /* 0x000fe20000000000 */
[----:B-1----:R-:W-:Y:S01]  /*ae60*/  LEA R7, R144, R117, 0x7 ;  /* 0x0000007590077211 */ /* 0x002fe200078e38ff */
[----:B------:R-:W-:Y:S01]  /*ae70*/  IMAD.WIDE R4, R111, R116, c[0x0][0x178] ;  /* 0x00005e006f047625 */ /* 0x000fe200078e0274 */
[----:B------:R-:W-:-:S03]  /*ae80*/  ISETP.NE.AND P2, PT, R135, RZ, PT ;  /* 0x000000ff8700720c */ /* 0x000fc60003f45270 */
[-C--:B------:R-:W-:Y:S01]  /*ae90*/  IMAD.WIDE R6, R7, R116.reuse, c[0x0][0x178] ;  /* 0x00005e0007067625 */ /* 0x080fe200078e0274 */
[-C--:B--2---:R-:W-:Y:S01]  /*aea0*/  LEA R17, R140, R117.reuse, 0x7 ;  /* 0x000000758c117211 */ /* 0x084fe200078e38ff */
[----:B------:R1:W-:Y:S01]  /*aeb0*/  @P4 STG.E.128 [R4.64], R12 ;  /* 0x0000000c04004986 */ /* 0x0003e2000c101d0a */
[----:B-----5:R-:W-:Y:S01]  /*aec0*/  FADD R28, R40, R28 ;  /* 0x0000001c281c7221 */ /* 0x020fe20000000000 */
[----:B------:R-:W-:Y:S01]  /*aed0*/  FADD R29, R41, R29 ;  /* 0x0000001d291d7221 */ /* 0x000fe20000000000 */
[----:B------:R-:W-:Y:S01]  /*aee0*/  FADD R30, R42, R30 ;  /* 0x0000001e2a1e7221 */ /* 0x000fe20000000000 */
[----:B------:R2:W-:Y:S01]  /*aef0*/  @P5 STG.E.128 [R6.64], R8 ;  /* 0x0000000806005986 */ /* 0x0005e2000c101d0a */
[----:B------:R-:W-:Y:S01]  /*af00*/  FADD R31, R43, R31 ;  /* 0x0000001f2b1f7221 */ /* 0x000fe20000000000 */
[----:B------:R-:W-:Y:S01]  /*af10*/  ISETP.NE.AND P3, PT, R137, RZ, PT ;  /* 0x000000ff8900720c */ /* 0x000fe20003f65270 */
[----:B------:R-:W-:Y:S01]  /*af20*/  FADD R36, R36, R44 ;  /* 0x0000002c24247221 */ /* 0x000fe20000000000 */
[----:B------:R-:W-:Y:S01]  /*af30*/  FADD R37, R37, R45 ;  /* 0x0000002d25257221 */ /* 0x000fe20000000000 */
[----:B------:R-:W-:Y:S01]  /*af40*/  FADD R38, R38, R46 ;  /* 0x0000002e26267221 */ /* 0x000fe20000000000 */
[----:B------:R-:W-:Y:S01]  /*af50*/  FADD R39, R39, R47 ;  /* 0x0000002f27277221 */ /* 0x000fe20000000000 */
[-C--:B-1----:R-:W-:Y:S01]  /*af60*/  IMAD.WIDE R4, R17, R116.reuse, c[0x0][0x178] ;  /* 0x00005e0011047625 */ /* 0x082fe200078e0274 */
[-C--:B------:R-:W-:Y:S01]  /*af70*/  LEA R13, R138, R117.reuse, 0x7 ;  /* 0x000000758a0d7211 */ /* 0x080fe200078e38ff */
[----:B------:R-:W-:Y:S01]  /*af80*/  FADD R32, R32, R56 ;  /* 0x0000003820207221 */ /* 0x000fe20000000000 */
[----:B------:R-:W-:Y:S01]  /*af90*/  FADD R33, R33, R57 ;  /* 0x0000003921217221 */ /* 0x000fe20000000000 */
[----:B--2---:R-:W-:Y:S01]  /*afa0*/  LEA R9, R136, R117, 0x7 ;  /* 0x0000007588097211 */ /* 0x004fe200078e38ff */
[----:B------:R1:W-:Y:S01]  /*afb0*/  @P1 STG.E.128 [R4.64], R28 ;  /* 0x0000001c04001986 */ /* 0x0003e2000c101d0a */
[----:B------:R-:W-:Y:S01]  /*afc0*/  IMAD.WIDE R6, R13, R116, c[0x0][0x178] ;  /* 0x00005e000d067625 */ /* 0x000fe200078e0274 */
[----:B------:R-:W-:Y:S01]  /*afd0*/  FADD R34, R34, R58 ;  /* 0x0000003a22227221 */ /* 0x000fe20000000000 */
[----:B------:R-:W-:Y:S01]  /*afe0*/  FADD R35, R35, R59 ;  /* 0x0000003b23237221 */ /* 0x000fe20000000000 */
[----:B------:R-:W-:Y:S01]  /*aff0*/  ISETP.NE.AND P4, PT, R131, RZ, PT ;  /* 0x000000ff8300720c */ /* 0x000fe20003f85270 */
[----:B------:R-:W-:Y:S04]  /*b000*/  LDS.128 R12, [R0+0x880] ;  /* 0x00088000000c7984 */ /* 0x000fe80000000c00 */
[----:B------:R2:W-:Y:S01]  /*b010*/  @P2 STG.E.128 [R6.64], R36 ;  /* 0x0000002406002986 */ /* 0x0005e2000c101d0a */
[----:B------:R-:W-:Y:S01]  /*b020*/  FADD R20, R20, R60 ;  /* 0x0000003c14147221 */ /* 0x000fe20000000000 */
[----:B------:R-:W-:-:S02]  /*b030*/  FADD R21, R21, R61 ;  /* 0x0000003d15157221 */ /* 0x000fc40000000000 */
[----:B------:R-:W-:Y:S01]  /*b040*/  LDS.128 R16, [R0+0x1100] ;  /* 0x0011000000107984 */ /* 0x000fe20000000c00 */
[----:B-1----:R-:W-:Y:S01]  /*b050*/  IMAD.WIDE R4, R9, R116, c[0x0][0x178] ;  /* 0x00005e0009047625 */ /* 0x002fe200078e0274 */
[----:B------:R-:W-:-:S05]  /*b060*/  LEA R9, R134, R117, 0x7 ;  /* 0x0000007586097211 */ /* 0x000fca00078e38ff */
[----:B--2---:R-:W-:Y:S01]  /*b070*/  IMAD.WIDE R6, R9, R116, c[0x0][0x178] ;  /* 0x00005e0009067625 */ /* 0x004fe200078e0274 */
[----:B------:R-:W-:Y:S01]  /*b080*/  LEA R9, R132, R117, 0x7 ;  /* 0x0000007584097211 */ /* 0x000fe200078e38ff */
[----:B------:R1:W-:Y:S01]  /*b090*/  @P3 STG.E.128 [R4.64], R32 ;  /* 0x0000002004003986 */ /* 0x0003e2000c101d0a */
[----:B------:R-:W-:Y:S01]  /*b0a0*/  FADD R22, R22, R62 ;  /* 0x0000003e16167221 */ /* 0x000fe20000000000 */
[----:B------:R-:W-:-:S05]  /*b0b0*/  FADD R23, R23, R63 ;  /* 0x0000003f17177221 */ /* 0x000fca0000000000 */
[----:B------:R2:W-:Y:S04]  /*b0c0*/  @P4 STG.E.128 [R6.64], R20 ;  /* 0x0000001406004986 */ /* 0x0005e8000c101d0a */
[----:B------:R-:W-:Y:S01]  /*b0d0*/  LDS.128 R20, [R0+0x1980] ;  /* 0x0019800000147984 */ /* 0x000fe20000000c00 */
[----:B-1----:R-:W-:-:S03]  /*b0e0*/  IMAD.WIDE R4, R9, R116, c[0x0][0x178] ;  /* 0x00005e0009047625 */ /* 0x002fc600078e0274 */
[----:B------:R-:W1:Y:S01]  /*b0f0*/  LDS.128 R8, [R0] ;  /* 0x0000000000087984 */ /* 0x000e620000000c00 */
[----:B------:R-:W-:Y:S01]  /*b100*/  ISETP.NE.AND P5, PT, R129, RZ, PT ;  /* 0x000000ff8100720c */ /* 0x000fe20003fa5270 */
[----:B------:R-:W-:Y:S01]  /*b110*/  FADD R68, R68, R72 ;  /* 0x0000004844447221 */ /* 0x000fe20000000000 */
[----:B------:R-:W-:Y:S01]  /*b120*/  FADD R69, R69, R73 ;  /* 0x0000004945457221 */ /* 0x000fe20000000000 */
[----:B------:R-:W-:Y:S01]  /*b130*/  FADD R70, R70, R74 ;  /* 0x0000004a46467221 */ /* 0x000fe20000000000 */
[----:B------:R-:W-:Y:S01]  /*b140*/  FADD R71, R71, R75 ;  /* 0x0000004b47477221 */ /* 0x000fe20000000000 */
[----:B------:R-:W-:Y:S02]  /*b150*/  ISETP.NE.AND P4, PT, R119, RZ, PT ;  /* 0x000000ff7700720c */ /* 0x000fe40003f85270 */
[----:B------:R-:W-:Y:S02]  /*b160*/  ISETP.NE.AND P3, PT, R121, RZ, PT ;  /* 0x000000ff7900720c */ /* 0x000fe40003f65270 */
[----:B------:R-:W-:-:S04]  /*b170*/  ISETP.NE.AND P2, PT, R123, RZ, PT ;  /* 0x000000ff7b00720c */ /* 0x000fc80003f45270 */
[----:B------:R3:W-:Y:S01]  /*b180*/  @P5 STG.E.128 [R4.64], R68 ;  /* 0x0000004404005986 */ /* 0x0007e2000c101d0a */
[----:B------:R-:W-:Y:S02]  /*b190*/  ISETP.NE.AND P5, PT, R3, RZ, PT ;  /* 0x000000ff0300720c */ /* 0x000fe40003fa5270 */
[-C--:B------:R-:W-:Y:S02]  /*b1a0*/  LEA R3, R130, R117.reuse, 0x7 ;  /* 0x0000007582037211 */ /* 0x080fe400078e38ff */
[----:B------:R-:W-:Y:S02]  /*b1b0*/  ISETP.NE.AND P1, PT, R127, RZ, PT ;  /* 0x000000ff7f00720c */ /* 0x000fe40003f25270 */
[-C--:B--2---:R-:W-:Y:S02]  /*b1c0*/  LEA R7, R122, R117.reuse, 0x7 ;  /* 0x000000757a077211 */ /* 0x084fe400078e38ff */
[-C--:B------:R-:W-:Y:S02]  /*b1d0*/  LEA R25, R124, R117.reuse, 0x7 ;  /* 0x000000757c197211 */ /* 0x080fe400078e38ff */
[-C--:B------:R-:W-:Y:S01]  /*b1e0*/  LEA R27, R126, R117.reuse, 0x7 ;  /* 0x000000757e1b7211 */ /* 0x080fe200078e38ff */
[----:B------:R-:W-:Y:S01]  /*b1f0*/  FADD R48, R48, R76 ;  /* 0x0000004c30307221 */ /* 0x000fe20000000000 */
[-C--:B------:R-:W-:Y:S01]  /*b200*/  LEA R29, R2, R117.reuse, 0x7 ;  /* 0x00000075021d7211 */ /* 0x080fe200078e38ff */
[----:B------:R-:W-:Y:S01]  /*b210*/  FADD R49, R49, R77 ;  /* 0x0000004d31317221 */ /* 0x000fe20000000000 */
[-C--:B------:R-:W-:Y:S01]  /*b220*/  LEA R31, R128, R117.reuse, 0x7 ;  /* 0x00000075801f7211 */ /* 0x080fe200078e38ff */
[----:B------:R-:W-:Y:S01]  /*b230*/  FADD R50, R50, R78 ;  /* 0x0000004e32327221 */ /* 0x000fe20000000000 */
[----:B------:R-:W-:Y:S01]  /*b240*/  FADD R51, R51, R79 ;  /* 0x0000004f33337221 */ /* 0x000fe20000000000 */
[-C--:B------:R-:W-:Y:S01]  /*b250*/  IMAD.WIDE R2, R3, R116.reuse, c[0x0][0x178] ;  /* 0x00005e0003027625 */ /* 0x080fe200078e0274 */
[----:B------:R-:W-:Y:S01]  /*b260*/  FADD R52, R52, R80 ;  /* 0x0000005034347221 */ /* 0x000fe20000000000 */
[----:B------:R-:W-:Y:S01]  /*b270*/  FADD R53, R53, R81 ;  /* 0x0000005135357221 */ /* 0x000fe20000000000 */
[----:B------:R-:W-:Y:S01]  /*b280*/  FADD R54, R54, R82 ;  /* 0x0000005236367221 */ /* 0x000fe20000000000 */
[----:B------:R-:W-:Y:S01]  /*b290*/  FADD R55, R55, R83 ;  /* 0x0000005337377221 */ /* 0x000fe20000000000 */
[-C--:B---3--:R-:W-:Y:S01]  /*b2a0*/  IMAD.WIDE R4, R7, R116.reuse, c[0x0][0x178] ;  /* 0x00005e0007047625 */ /* 0x088fe200078e0274 */
[----:B------:R-:W-:Y:S01]  /*b2b0*/  FADD R64, R64, R84 ;  /* 0x0000005440407221 */ /* 0x000fe20000000000 */
[----:B------:R-:W-:Y:S01]  /*b2c0*/  FADD R65, R65, R85 ;  /* 0x0000005541417221 */ /* 0x000fe20000000000 */
[----:B------:R-:W-:Y:S01]  /*b2d0*/  FADD R66, R66, R86 ;  /* 0x0000005642427221 */ /* 0x000fe20000000000 */
[----:B------:R-:W-:Y:S01]  /*b2e0*/  FADD R67, R67, R87 ;  /* 0x0000005743437221 */ /* 0x000fe20000000000 */
[----:B-1----:R-:W-:Y:S01]  /*b2f0*/  FADD R88, R8, R88 ;  /* 0x0000005808587221 */ /* 0x002fe20000000000 */
[----:B------:R-:W-:Y:S01]  /*b300*/  FADD R89, R9, R89 ;  /* 0x0000005909597221 */ /* 0x000fe20000000000 */
[-C--:B------:R-:W-:Y:S01]  /*b310*/  IMAD.WIDE R6, R25, R116.reuse, c[0x0][0x178] ;  /* 0x00005e0019067625 */ /* 0x080fe200078e0274 */
[----:B------:R-:W-:Y:S01]  /*b320*/  FADD R90, R10, R90 ;  /* 0x0000005a0a5a7221 */ /* 0x000fe20000000000 */
[----:B------:R-:W-:Y:S01]  /*b330*/  FADD R91, R11, R91 ;  /* 0x0000005b0b5b7221 */ /* 0x000fe20000000000 */
        /* <DEDUP_REMOVED lines=9> */
[----:B------:R-:W-:Y:S01]  /*b3d0*/  FADD R19, R19, R99 ;  /* 0x0000006313137221 */ /* 0x000fe20000000000 */
[----:B------:R1:W-:Y:S01]  /*b3e0*/  @P5 STG.E.128 [R2.64], R48 ;  /* 0x0000003002005986 */ /* 0x0003e2000c101d0a */
[----:B------:R-:W-:Y:S01]  /*b3f0*/  IMAD.WIDE R12, R31, R116, c[0x0][0x178] ;  /* 0x00005e001f0c7625 */ /* 0x000fe200078e0274 */
[----:B------:R-:W-:-:S02]  /*b400*/  LEA R117, R120, R117, 0x7 ;  /* 0x0000007578757211 */ /* 0x000fc400078e38ff */
[----:B------:R1:W-:Y:S04]  /*b410*/  @P4 STG.E.128 [R4.64], R52 ;  /* 0x0000003404004986 */ /* 0x0003e8000c101d0a */
[----:B------:R1:W-:Y:S04]  /*b420*/  @P3 STG.E.128 [R6.64], R64 ;  /* 0x0000004006003986 */ /* 0x0003e8000c101d0a */
[----:B------:R1:W-:Y:S04]  /*b430*/  @P2 STG.E.128 [R8.64], R88 ;  /* 0x0000005808002986 */ /* 0x0003e8000c101d0a */
[----:B------:R1:W-:Y:S01]  /*b440*/  @P1 STG.E.128 [R10.64], R92 ;  /* 0x0000005c0a001986 */ /* 0x0003e2000c101d0a */
[----:B------:R-:W-:-:S03]  /*b450*/  FADD R20, R20, R100 ;  /* 0x0000006414147221 */ /* 0x000fc60000000000 */
[----:B------:R1:W-:Y:S01]  /*b460*/  @P0 STG.E.128 [R12.64], R16 ;  /* 0x000000100c000986 */ /* 0x0003e2000c101d0a */
[----:B------:R-:W-:Y:S01]  /*b470*/  FADD R21, R21, R101 ;  /* 0x0000006515157221 */ /* 0x000fe20000000000 */
[----:B------:R-:W-:Y:S01]  /*b480*/  FADD R22, R22, R102 ;  /* 0x0000006616167221 */ /* 0x000fe20000000000 */
[----:B------:R-:W-:Y:S01]  /*b490*/  FADD R23, R23, R103 ;  /* 0x0000006717177221 */ /* 0x000fe20000000000 */
[----:B------:R-:W-:Y:S01]  /*b4a0*/  IMAD.WIDE R116, R117, R116, c[0x0][0x178] ;  /* 0x00005e0075747625 */ /* 0x000fe200078e0274 */
[----:B------:R-:W-:Y:S06]  /*b4b0*/  @!P6 EXIT ;  /* 0x000000000000e94d */ /* 0x000fec0003800000 */
[----:B------:R-:W-:Y:S01]  /*b4c0*/  STG.E.128 [R116.64], R20 ;  /* 0x0000001474007986 */ /* 0x000fe2000c101d0a */
[----:B------:R-:W-:Y:S05]  /*b4d0*/  EXIT ;  /* 0x000000000000794d */ /* 0x000fea0003800000 */
.L_x_2:
[----:B------:R-:W-:-:S00]  /*b4e0*/  BRA `(.L_x_2) ;  /* 0xfffffff000007947 */ /* 0x000fc0000383ffff */
[----:B------:R-:W-:-:S00]  /*b4f0*/  NOP ;  /* 0x0000000000007918 */ /* 0x000fc00000000000 */
        /* <DEDUP_REMOVED lines=8> */
.L_x_3:


//--------------------- .nv.shared.triton_mm      --------------------------
	.section	.nv.shared.triton_mm,"aw",@nobits
	.align	16
